//
// Generated by NVIDIA NVVM Compiler
//
// Compiler Build ID: CL-36424714
// Cuda compilation tools, release 13.0, V13.0.88
// Based on NVVM 20.0.0
//

.version 9.0
.target sm_100
.address_size 64

	// .globl	_Z17msaaResolveKernelPK12SampleDevicePK11ColorDeviceP11PixelDeviceii

.visible .entry _Z17msaaResolveKernelPK12SampleDevicePK11ColorDeviceP11PixelDeviceii(
	.param .u64 .ptr .align 1 _Z17msaaResolveKernelPK12SampleDevicePK11ColorDeviceP11PixelDeviceii_param_0,
	.param .u64 .ptr .align 1 _Z17msaaResolveKernelPK12SampleDevicePK11ColorDeviceP11PixelDeviceii_param_1,
	.param .u64 .ptr .align 1 _Z17msaaResolveKernelPK12SampleDevicePK11ColorDeviceP11PixelDeviceii_param_2,
	.param .u32 _Z17msaaResolveKernelPK12SampleDevicePK11ColorDeviceP11PixelDeviceii_param_3,
	.param .u32 _Z17msaaResolveKernelPK12SampleDevicePK11ColorDeviceP11PixelDeviceii_param_4
)
{
	.reg .pred 	%p<28>;
	.reg .b16 	%rs<42>;
	.reg .b32 	%r<339>;
	.reg .b32 	%f<101>;
	.reg .b64 	%rd<30>;

	ld.param.u64 	%rd10, [_Z17msaaResolveKernelPK12SampleDevicePK11ColorDeviceP11PixelDeviceii_param_0];
	ld.param.u64 	%rd12, [_Z17msaaResolveKernelPK12SampleDevicePK11ColorDeviceP11PixelDeviceii_param_1];
	ld.param.u64 	%rd11, [_Z17msaaResolveKernelPK12SampleDevicePK11ColorDeviceP11PixelDeviceii_param_2];
	ld.param.u32 	%r163, [_Z17msaaResolveKernelPK12SampleDevicePK11ColorDeviceP11PixelDeviceii_param_3];
	ld.param.u32 	%r162, [_Z17msaaResolveKernelPK12SampleDevicePK11ColorDeviceP11PixelDeviceii_param_4];
	cvta.to.global.u64 	%rd1, %rd12;
	mov.u32 	%r164, %ctaid.x;
	mov.u32 	%r165, %ntid.x;
	mov.u32 	%r166, %tid.x;
	mad.lo.s32 	%r1, %r164, %r165, %r166;
	setp.ge.s32 	%p1, %r1, %r163;
	@%p1 bra 	$L__BB0_47;
	cvta.to.global.u64 	%rd2, %rd10;
	mul.lo.s32 	%r2, %r162, %r1;
	setp.lt.s32 	%p2, %r162, 1;
	mov.f32 	%f79, 0f3F800000;
	mov.b32 	%r252, 0;
	mov.u32 	%r253, %r252;
	mov.u32 	%r254, %r252;
	mov.u32 	%r255, %r252;
	@%p2 bra 	$L__BB0_42;
	and.b32  	%r3, %r162, 7;
	setp.lt.u32 	%p3, %r162, 8;
	mov.f32 	%f79, 0f3F800000;
	mov.b32 	%r313, 0;
	mov.u32 	%r255, %r313;
	mov.u32 	%r254, %r313;
	mov.u32 	%r253, %r313;
	mov.u32 	%r252, %r313;
	@%p3 bra 	$L__BB0_21;
	and.b32  	%r313, %r162, 2147483640;
	neg.s32 	%r247, %r313;
	mul.wide.s32 	%rd13, %r2, 12;
	add.s64 	%rd14, %rd13, %rd2;
	add.s64 	%rd29, %rd14, 48;
	mov.b32 	%r255, 0;
	mov.f32 	%f79, 0f3F800000;
	mov.u32 	%r254, %r255;
	mov.u32 	%r253, %r255;
	mov.u32 	%r252, %r255;
$L__BB0_4:
	.pragma "nounroll";
	ld.global.u8 	%rs15, [%rd29+-40];
	setp.eq.s16 	%p4, %rs15, 0;
	@%p4 bra 	$L__BB0_6;
	add.s32 	%r252, %r252, 1;
	.pragma "used_bytes_mask 7";
	ld.global.u32 	%r171, [%rd29+-48];
	bfe.u32 	%r172, %r171, 0, 8;
	add.s32 	%r253, %r253, %r172;
	bfe.u32 	%r173, %r171, 8, 8;
	add.s32 	%r254, %r254, %r173;
	bfe.u32 	%r174, %r171, 16, 8;
	add.s32 	%r255, %r255, %r174;
	ld.global.f32 	%f43, [%rd29+-44];
	min.f32 	%f79, %f79, %f43;
$L__BB0_6:
	ld.global.u8 	%rs16, [%rd29+-28];
	setp.eq.s16 	%p5, %rs16, 0;
	@%p5 bra 	$L__BB0_8;
	add.s32 	%r252, %r252, 1;
	.pragma "used_bytes_mask 7";
	ld.global.u32 	%r175, [%rd29+-36];
	bfe.u32 	%r176, %r175, 0, 8;
	add.s32 	%r253, %r253, %r176;
	bfe.u32 	%r177, %r175, 8, 8;
	add.s32 	%r254, %r254, %r177;
	bfe.u32 	%r178, %r175, 16, 8;
	add.s32 	%r255, %r255, %r178;
	ld.global.f32 	%f44, [%rd29+-32];
	min.f32 	%f79, %f79, %f44;
$L__BB0_8:
	ld.global.u8 	%rs17, [%rd29+-16];
	setp.eq.s16 	%p6, %rs17, 0;
	@%p6 bra 	$L__BB0_10;
	add.s32 	%r252, %r252, 1;
	.pragma "used_bytes_mask 7";
	ld.global.u32 	%r179, [%rd29+-24];
	bfe.u32 	%r180, %r179, 0, 8;
	add.s32 	%r253, %r253, %r180;
	bfe.u32 	%r181, %r179, 8, 8;
	add.s32 	%r254, %r254, %r181;
	bfe.u32 	%r182, %r179, 16, 8;
	add.s32 	%r255, %r255, %r182;
	ld.global.f32 	%f45, [%rd29+-20];
	min.f32 	%f79, %f79, %f45;
$L__BB0_10:
	ld.global.u8 	%rs18, [%rd29+-4];
	setp.eq.s16 	%p7, %rs18, 0;
	@%p7 bra 	$L__BB0_12;
	add.s32 	%r252, %r252, 1;
	.pragma "used_bytes_mask 7";
	ld.global.u32 	%r183, [%rd29+-12];
	bfe.u32 	%r184, %r183, 0, 8;
	add.s32 	%r253, %r253, %r184;
	bfe.u32 	%r185, %r183, 8, 8;
	add.s32 	%r254, %r254, %r185;
	bfe.u32 	%r186, %r183, 16, 8;
	add.s32 	%r255, %r255, %r186;
	ld.global.f32 	%f46, [%rd29+-8];
	min.f32 	%f79, %f79, %f46;
$L__BB0_12:
	ld.global.u8 	%rs19, [%rd29+8];
	setp.eq.s16 	%p8, %rs19, 0;
	@%p8 bra 	$L__BB0_14;
	add.s32 	%r252, %r252, 1;
	.pragma "used_bytes_mask 7";
	ld.global.u32 	%r187, [%rd29];
	bfe.u32 	%r188, %r187, 0, 8;
	add.s32 	%r253, %r253, %r188;
	bfe.u32 	%r189, %r187, 8, 8;
	add.s32 	%r254, %r254, %r189;
	bfe.u32 	%r190, %r187, 16, 8;
	add.s32 	%r255, %r255, %r190;
	ld.global.f32 	%f47, [%rd29+4];
	min.f32 	%f79, %f79, %f47;
$L__BB0_14:
	ld.global.u8 	%rs20, [%rd29+20];
	setp.eq.s16 	%p9, %rs20, 0;
	@%p9 bra 	$L__BB0_16;
	add.s32 	%r252, %r252, 1;
	.pragma "used_bytes_mask 7";
	ld.global.u32 	%r191, [%rd29+12];
	bfe.u32 	%r192, %r191, 0, 8;
	add.s32 	%r253, %r253, %r192;
	bfe.u32 	%r193, %r191, 8, 8;
	add.s32 	%r254, %r254, %r193;
	bfe.u32 	%r194, %r191, 16, 8;
	add.s32 	%r255, %r255, %r194;
	ld.global.f32 	%f48, [%rd29+16];
	min.f32 	%f79, %f79, %f48;
$L__BB0_16:
	ld.global.u8 	%rs21, [%rd29+32];
	setp.eq.s16 	%p10, %rs21, 0;
	@%p10 bra 	$L__BB0_18;
	add.s32 	%r252, %r252, 1;
	.pragma "used_bytes_mask 7";
	ld.global.u32 	%r195, [%rd29+24];
	bfe.u32 	%r196, %r195, 0, 8;
	add.s32 	%r253, %r253, %r196;
	bfe.u32 	%r197, %r195, 8, 8;
	add.s32 	%r254, %r254, %r197;
	bfe.u32 	%r198, %r195, 16, 8;
	add.s32 	%r255, %r255, %r198;
	ld.global.f32 	%f49, [%rd29+28];
	min.f32 	%f79, %f79, %f49;
$L__BB0_18:
	ld.global.u8 	%rs22, [%rd29+44];
	setp.eq.s16 	%p11, %rs22, 0;
	@%p11 bra 	$L__BB0_20;
	add.s32 	%r252, %r252, 1;
	.pragma "used_bytes_mask 7";
	ld.global.u32 	%r199, [%rd29+36];
	bfe.u32 	%r200, %r199, 0, 8;
	add.s32 	%r253, %r253, %r200;
	bfe.u32 	%r201, %r199, 8, 8;
	add.s32 	%r254, %r254, %r201;
	bfe.u32 	%r202, %r199, 16, 8;
	add.s32 	%r255, %r255, %r202;
	ld.global.f32 	%f50, [%rd29+40];
	min.f32 	%f79, %f79, %f50;
$L__BB0_20:
	add.s32 	%r247, %r247, 8;
	add.s64 	%rd29, %rd29, 96;
	setp.ne.s32 	%p12, %r247, 0;
	@%p12 bra 	$L__BB0_4;
$L__BB0_21:
	setp.eq.s32 	%p13, %r3, 0;
	@%p13 bra 	$L__BB0_42;
	mul.wide.s32 	%rd15, %r2, 12;
	add.s64 	%rd6, %rd2, %rd15;
	and.b32  	%r85, %r162, 3;
	setp.lt.u32 	%p14, %r3, 4;
	@%p14 bra 	$L__BB0_32;
	mul.wide.u32 	%rd16, %r313, 12;
	add.s64 	%rd17, %rd6, %rd16;
	add.s64 	%rd7, %rd17, 8;
	ld.global.u8 	%rs23, [%rd17+8];
	setp.eq.s16 	%p15, %rs23, 0;
	@%p15 bra 	$L__BB0_25;
	add.s32 	%r252, %r252, 1;
	.pragma "used_bytes_mask 7";
	ld.global.u32 	%r204, [%rd7+-8];
	bfe.u32 	%r205, %r204, 0, 8;
	add.s32 	%r253, %r253, %r205;
	bfe.u32 	%r206, %r204, 8, 8;
	add.s32 	%r254, %r254, %r206;
	bfe.u32 	%r207, %r204, 16, 8;
	add.s32 	%r255, %r255, %r207;
	ld.global.f32 	%f52, [%rd7+-4];
	min.f32 	%f79, %f79, %f52;
$L__BB0_25:
	ld.global.u8 	%rs24, [%rd7+12];
	setp.eq.s16 	%p16, %rs24, 0;
	@%p16 bra 	$L__BB0_27;
	add.s32 	%r252, %r252, 1;
	.pragma "used_bytes_mask 7";
	ld.global.u32 	%r208, [%rd7+4];
	bfe.u32 	%r209, %r208, 0, 8;
	add.s32 	%r253, %r253, %r209;
	bfe.u32 	%r210, %r208, 8, 8;
	add.s32 	%r254, %r254, %r210;
	bfe.u32 	%r211, %r208, 16, 8;
	add.s32 	%r255, %r255, %r211;
	ld.global.f32 	%f53, [%rd7+8];
	min.f32 	%f79, %f79, %f53;
$L__BB0_27:
	ld.global.u8 	%rs25, [%rd7+24];
	setp.eq.s16 	%p17, %rs25, 0;
	@%p17 bra 	$L__BB0_29;
	add.s32 	%r252, %r252, 1;
	.pragma "used_bytes_mask 7";
	ld.global.u32 	%r212, [%rd7+16];
	bfe.u32 	%r213, %r212, 0, 8;
	add.s32 	%r253, %r253, %r213;
	bfe.u32 	%r214, %r212, 8, 8;
	add.s32 	%r254, %r254, %r214;
	bfe.u32 	%r215, %r212, 16, 8;
	add.s32 	%r255, %r255, %r215;
	ld.global.f32 	%f54, [%rd7+20];
	min.f32 	%f79, %f79, %f54;
$L__BB0_29:
	ld.global.u8 	%rs26, [%rd7+36];
	setp.eq.s16 	%p18, %rs26, 0;
	@%p18 bra 	$L__BB0_31;
	add.s32 	%r252, %r252, 1;
	.pragma "used_bytes_mask 7";
	ld.global.u32 	%r216, [%rd7+28];
	bfe.u32 	%r217, %r216, 0, 8;
	add.s32 	%r253, %r253, %r217;
	bfe.u32 	%r218, %r216, 8, 8;
	add.s32 	%r254, %r254, %r218;
	bfe.u32 	%r219, %r216, 16, 8;
	add.s32 	%r255, %r255, %r219;
	ld.global.f32 	%f55, [%rd7+32];
	min.f32 	%f79, %f79, %f55;
$L__BB0_31:
	add.s32 	%r313, %r313, 4;
$L__BB0_32:
	setp.eq.s32 	%p19, %r85, 0;
	@%p19 bra 	$L__BB0_42;
	setp.eq.s32 	%p20, %r85, 1;
	@%p20 bra 	$L__BB0_39;
	mul.wide.u32 	%rd18, %r313, 12;
	add.s64 	%rd19, %rd6, %rd18;
	add.s64 	%rd8, %rd19, 8;
	ld.global.u8 	%rs27, [%rd19+8];
	setp.eq.s16 	%p21, %rs27, 0;
	@%p21 bra 	$L__BB0_36;
	add.s32 	%r252, %r252, 1;
	.pragma "used_bytes_mask 7";
	ld.global.u32 	%r221, [%rd8+-8];
	bfe.u32 	%r222, %r221, 0, 8;
	add.s32 	%r253, %r253, %r222;
	bfe.u32 	%r223, %r221, 8, 8;
	add.s32 	%r254, %r254, %r223;
	bfe.u32 	%r224, %r221, 16, 8;
	add.s32 	%r255, %r255, %r224;
	ld.global.f32 	%f57, [%rd8+-4];
	min.f32 	%f79, %f79, %f57;
$L__BB0_36:
	ld.global.u8 	%rs28, [%rd8+12];
	setp.eq.s16 	%p22, %rs28, 0;
	@%p22 bra 	$L__BB0_38;
	add.s32 	%r252, %r252, 1;
	.pragma "used_bytes_mask 7";
	ld.global.u32 	%r225, [%rd8+4];
	bfe.u32 	%r226, %r225, 0, 8;
	add.s32 	%r253, %r253, %r226;
	bfe.u32 	%r227, %r225, 8, 8;
	add.s32 	%r254, %r254, %r227;
	bfe.u32 	%r228, %r225, 16, 8;
	add.s32 	%r255, %r255, %r228;
	ld.global.f32 	%f58, [%rd8+8];
	min.f32 	%f79, %f79, %f58;
$L__BB0_38:
	add.s32 	%r313, %r313, 2;
$L__BB0_39:
	and.b32  	%r229, %r162, 1;
	setp.eq.b32 	%p23, %r229, 1;
	not.pred 	%p24, %p23;
	@%p24 bra 	$L__BB0_42;
	mul.wide.u32 	%rd20, %r313, 12;
	add.s64 	%rd21, %rd6, %rd20;
	add.s64 	%rd9, %rd21, 8;
	ld.global.u8 	%rs29, [%rd21+8];
	setp.eq.s16 	%p25, %rs29, 0;
	@%p25 bra 	$L__BB0_42;
	add.s32 	%r252, %r252, 1;
	.pragma "used_bytes_mask 7";
	ld.global.u32 	%r230, [%rd9+-8];
	bfe.u32 	%r231, %r230, 0, 8;
	add.s32 	%r253, %r253, %r231;
	bfe.u32 	%r232, %r230, 8, 8;
	add.s32 	%r254, %r254, %r232;
	bfe.u32 	%r233, %r230, 16, 8;
	add.s32 	%r255, %r255, %r233;
	ld.global.f32 	%f59, [%rd9+-4];
	min.f32 	%f79, %f79, %f59;
$L__BB0_42:
	setp.ne.s32 	%p26, %r252, 0;
	@%p26 bra 	$L__BB0_44;
	mul.wide.s32 	%rd24, %r1, 4;
	add.s64 	%rd25, %rd1, %rd24;
	ld.global.u8 	%rs38, [%rd25];
	ld.global.u8 	%rs39, [%rd25+1];
	ld.global.u8 	%rs40, [%rd25+2];
	ld.global.u8 	%rs41, [%rd25+3];
	mov.f32 	%f79, 0f3F800000;
	bra.uni 	$L__BB0_46;
$L__BB0_44:
	div.s32 	%r234, %r253, %r252;
	cvt.u16.u32 	%rs38, %r234;
	div.s32 	%r235, %r254, %r252;
	cvt.u16.u32 	%rs39, %r235;
	div.s32 	%r236, %r255, %r252;
	cvt.u16.u32 	%rs40, %r236;
	setp.eq.s32 	%p27, %r252, %r162;
	mov.b16 	%rs41, 255;
	@%p27 bra 	$L__BB0_46;
	cvt.rn.f32.s32 	%f60, %r252;
	cvt.rn.f32.s32 	%f61, %r162;
	div.rn.f32 	%f62, %f60, %f61;
	mul.wide.s32 	%rd22, %r1, 4;
	add.s64 	%rd23, %rd1, %rd22;
	and.b16  	%rs32, %rs38, 255;
	cvt.rn.f32.u16 	%f63, %rs32;
	ld.global.u8 	%rs33, [%rd23];
	cvt.rn.f32.u16 	%f64, %rs33;
	mov.f32 	%f65, 0f3F800000;
	sub.f32 	%f66, %f65, %f62;
	mul.f32 	%f67, %f66, %f64;
	fma.rn.f32 	%f68, %f62, %f63, %f67;
	cvt.rzi.u32.f32 	%r237, %f68;
	cvt.u16.u32 	%rs38, %r237;
	and.b16  	%rs34, %rs39, 255;
	cvt.rn.f32.u16 	%f69, %rs34;
	ld.global.u8 	%rs35, [%rd23+1];
	cvt.rn.f32.u16 	%f70, %rs35;
	mul.f32 	%f71, %f66, %f70;
	fma.rn.f32 	%f72, %f62, %f69, %f71;
	cvt.rzi.u32.f32 	%r238, %f72;
	cvt.u16.u32 	%rs39, %r238;
	and.b16  	%rs36, %rs40, 255;
	cvt.rn.f32.u16 	%f73, %rs36;
	ld.global.u8 	%rs37, [%rd23+2];
	cvt.rn.f32.u16 	%f74, %rs37;
	mul.f32 	%f75, %f66, %f74;
	fma.rn.f32 	%f76, %f62, %f73, %f75;
	cvt.rzi.u32.f32 	%r239, %f76;
	cvt.u16.u32 	%rs40, %r239;
$L__BB0_46:
	cvta.to.global.u64 	%rd26, %rd11;
	mul.wide.s32 	%rd27, %r1, 8;
	add.s64 	%rd28, %rd26, %rd27;
	cvt.u32.u16 	%r240, %rs41;
	cvt.u32.u16 	%r241, %rs40;
	prmt.b32 	%r242, %r241, %r240, 0x3340U;
	cvt.u32.u16 	%r243, %rs39;
	cvt.u32.u16 	%r244, %rs38;
	prmt.b32 	%r245, %r244, %r243, 0x3340U;
	prmt.b32 	%r246, %r245, %r242, 0x5410U;
	st.global.u32 	[%rd28], %r246;
	st.global.f32 	[%rd28+4], %f79;
$L__BB0_47:
	ret;

}


// ===== COMPILED SASS (sm_100) =====

	.target	sm_100

	.elftype	@"ET_EXEC"


//--------------------- .note.nv.tkinfo           --------------------------
	.section	.note.nv.tkinfo,"",@"SHT_NOTE"
	.sectionflags	@"SHF_NOTE_NV_TKINFO"
	.tkinfo
        /*0018*/ 	.word	0x00000002
        /*0030*/ 	.string	""
        /*0030*/ 	.string	"ptxas"
        /*0030*/ 	.string	"Cuda compilation tools, release 13.0, V13.0.88"
        /*0030*/ 	.string	"Build cuda_13.0.r13.0/compiler.36424714_0"
        /*0030*/ 	.string	"-arch sm_100 -m 64 "



//--------------------- .note.nv.cuinfo           --------------------------
	.section	.note.nv.cuinfo,"",@"SHT_NOTE"
	.sectionflags	@"SHF_NOTE_NV_CUINFO"
        /*0018*/ 	.short	0x0002
        /*001a*/ 	.short	0x0064
        /*001c*/ 	.short	0x0082
	.zero		2


//--------------------- .nv.info                  --------------------------
	.section	.nv.info,"",@"SHT_CUDA_INFO"
	.align	4


	//----- nvinfo : EIATTR_REGCOUNT
	.align		4
        /*0000*/ 	.byte	0x04, 0x2f
        /*0002*/ 	.short	(.L_1 - .L_0)
	.align		4
.L_0:
        /*0004*/ 	.word	index@(_Z17msaaResolveKernelPK12SampleDevicePK11ColorDeviceP11PixelDeviceii)
        /*0008*/ 	.word	0x00000020


	//----- nvinfo : EIATTR_FRAME_SIZE
	.align		4
.L_1:
        /*000c*/ 	.byte	0x04, 0x11
        /*000e*/ 	.short	(.L_3 - .L_2)
	.align		4
.L_2:
        /*0010*/ 	.word	index@($__internal_0_$__cuda_sm3x_div_rn_noftz_f32_slowpath)
        /*0014*/ 	.word	0x00000000


	//----- nvinfo : EIATTR_FRAME_SIZE
	.align		4
.L_3:
        /*0018*/ 	.byte	0x04, 0x11
        /*001a*/ 	.short	(.L_5 - .L_4)
	.align		4
.L_4:
        /*001c*/ 	.word	index@(_Z17msaaResolveKernelPK12SampleDevicePK11ColorDeviceP11PixelDeviceii)
        /*0020*/ 	.word	0x00000000


	//----- nvinfo : EIATTR_MIN_STACK_SIZE
	.align		4
.L_5:
        /*0024*/ 	.byte	0x04, 0x12
        /*0026*/ 	.short	(.L_7 - .L_6)
	.align		4
.L_6:
        /*0028*/ 	.word	index@(_Z17msaaResolveKernelPK12SampleDevicePK11ColorDeviceP11PixelDeviceii)
        /*002c*/ 	.word	0x00000000
.L_7:


//--------------------- .nv.compat                --------------------------
	.section	.nv.compat,"",@"SHT_CUDA_COMPAT_INFO"
	.align	4
        /*0000*/ 	.byte	0x02, 0x09, 0x00, 0x00, 0x02, 0x02, 0x01, 0x00, 0x02, 0x05, 0x05, 0x00, 0x03, 0x07, 0x01, 0x01
        /*0010*/ 	.byte	0x02, 0x03, 0x00, 0x00, 0x02, 0x06, 0x01, 0x00, 0x04, 0x0b, 0x08, 0x00, 0x01, 0x00, 0x00, 0x00
        /*0020*/ 	.byte	0x00, 0x00, 0x00, 0x00


//--------------------- .nv.info._Z17msaaResolveKernelPK12SampleDevicePK11ColorDeviceP11PixelDeviceii --------------------------
	.section	.nv.info._Z17msaaResolveKernelPK12SampleDevicePK11ColorDeviceP11PixelDeviceii,"",@"SHT_CUDA_INFO"
	.sectionflags	@""
	.align	4


	//----- nvinfo : EIATTR_CUDA_API_VERSION
	.align		4
        /*0000*/ 	.byte	0x04, 0x37
        /*0002*/ 	.short	(.L_9 - .L_8)
.L_8:
        /*0004*/ 	.word	0x00000082


	//----- nvinfo : EIATTR_KPARAM_INFO
	.align		4
.L_9:
        /*0008*/ 	.byte	0x04, 0x17
        /*000a*/ 	.short	(.L_11 - .L_10)
.L_10:
        /*000c*/ 	.word	0x00000000
        /*0010*/ 	.short	0x0004
        /*0012*/ 	.short	0x001c
        /*0014*/ 	.byte	0x00, 0xf0, 0x11, 0x00


	//----- nvinfo : EIATTR_KPARAM_INFO
	.align		4
.L_11:
        /*0018*/ 	.byte	0x04, 0x17
        /*001a*/ 	.short	(.L_13 - .L_12)
.L_12:
        /*001c*/ 	.word	0x00000000
        /*0020*/ 	.short	0x0003
        /*0022*/ 	.short	0x0018
        /*0024*/ 	.byte	0x00, 0xf0, 0x11, 0x00


	//----- nvinfo : EIATTR_KPARAM_INFO
	.align		4
.L_13:
        /*0028*/ 	.byte	0x04, 0x17
        /*002a*/ 	.short	(.L_15 - .L_14)
.L_14:
        /*002c*/ 	.word	0x00000000
        /*0030*/ 	.short	0x0002
        /*0032*/ 	.short	0x0010
        /*0034*/ 	.byte	0x00, 0xf5, 0x21, 0x00


	//----- nvinfo : EIATTR_KPARAM_INFO
	.align		4
.L_15:
        /*0038*/ 	.byte	0x04, 0x17
        /*003a*/ 	.short	(.L_17 - .L_16)
.L_16:
        /*003c*/ 	.word	0x00000000
        /*0040*/ 	.short	0x0001
        /*0042*/ 	.short	0x0008
        /*0044*/ 	.byte	0x00, 0xf5, 0x21, 0x00


	//----- nvinfo : EIATTR_KPARAM_INFO
	.align		4
.L_17:
        /*0048*/ 	.byte	0x04, 0x17
        /*004a*/ 	.short	(.L_19 - .L_18)
.L_18:
        /*004c*/ 	.word	0x00000000
        /*0050*/ 	.short	0x0000
        /*0052*/ 	.short	0x0000
        /*0054*/ 	.byte	0x00, 0xf5, 0x21, 0x00


	//----- nvinfo : EIATTR_SPARSE_MMA_MASK
	.align		4
.L_19:
        /*0058*/ 	.byte	0x03, 0x50
        /*005a*/ 	.short	0x0000


	//----- nvinfo : EIATTR_MAXREG_COUNT
	.align		4
        /*005c*/ 	.byte	0x03, 0x1b
        /*005e*/ 	.short	0x00ff


	//----- nvinfo : EIATTR_MERCURY_ISA_VERSION
	.align		4
        /*0060*/ 	.byte	0x03, 0x5f
        /*0062*/ 	.short	0x0101


	//----- nvinfo : EIATTR_UNUSED_LOAD_BYTE_OFFSET
	.align		4
        /*0064*/ 	.byte	0x04, 0x44
        /*0066*/ 	.short	(.L_21 - .L_20)


	//   ....[0]....
.L_20:
        /*0068*/ 	.word	0x000002c0
        /*006c*/ 	.word	0x00000007


	//   ....[1]....
        /*0070*/ 	.word	0x00000310
        /*0074*/ 	.word	0x00000007


	//   ....[2]....
        /*0078*/ 	.word	0x00000340
        /*007c*/ 	.word	0x00000007


	//   ....[3]....
        /*0080*/ 	.word	0x000003a0
        /*0084*/ 	.word	0x00000007


	//   ....[4]....
        /*0088*/ 	.word	0x000003b0
        /*008c*/ 	.word	0x00000007


	//   ....[5]....
        /*0090*/ 	.word	0x00000400
        /*0094*/ 	.word	0x00000007


	//   ....[6]....
        /*0098*/ 	.word	0x00000470
        /*009c*/ 	.word	0x00000007


	//   ....[7]....
        /*00a0*/ 	.word	0x00000490
        /*00a4*/ 	.word	0x00000007


	//   ....[8]....
        /*00a8*/ 	.word	0x00000980
        /*00ac*/ 	.word	0x00000007


	//   ....[9]....
        /*00b0*/ 	.word	0x000009a0
        /*00b4*/ 	.word	0x00000007


	//   ....[10]....
        /*00b8*/ 	.word	0x000009c0
        /*00bc*/ 	.word	0x00000007


	//   ....[11]....
        /*00c0*/ 	.word	0x000009e0
        /*00c4*/ 	.word	0x00000007


	//   ....[12]....
        /*00c8*/ 	.word	0x00000cc0
        /*00cc*/ 	.word	0x00000007


	//   ....[13]....
        /*00d0*/ 	.word	0x00000cd0
        /*00d4*/ 	.word	0x00000007


	//   ....[14]....
        /*00d8*/ 	.word	0x00000e70
        /*00dc*/ 	.word	0x00000007


	//----- nvinfo : EIATTR_VRC_CTA_INIT_COUNT
	.align		4
.L_21:
        /*00e0*/ 	.byte	0x02, 0x4a
	.zero		1
	.zero		1


	//----- nvinfo : EIATTR_EXIT_INSTR_OFFSETS
	.align		4
        /*00e4*/ 	.byte	0x04, 0x1c
        /*00e6*/ 	.short	(.L_23 - .L_22)


	//   ....[0]....
.L_22:
        /*00e8*/ 	.word	0x00000070


	//   ....[1]....
        /*00ec*/ 	.word	0x00001660


	//----- nvinfo : EIATTR_CRS_STACK_SIZE
	.align		4
.L_23:
        /*00f0*/ 	.byte	0x04, 0x1e
        /*00f2*/ 	.short	(.L_25 - .L_24)
.L_24:
        /*00f4*/ 	.word	0x00000000


	//----- nvinfo : EIATTR_CBANK_PARAM_SIZE
	.align		4
.L_25:
        /*00f8*/ 	.byte	0x03, 0x19
        /*00fa*/ 	.short	0x0020


	//----- nvinfo : EIATTR_PARAM_CBANK
	.align		4
        /*00fc*/ 	.byte	0x04, 0x0a
        /*00fe*/ 	.short	(.L_27 - .L_26)
	.align		4
.L_26:
        /*0100*/ 	.word	index@(.nv.constant0._Z17msaaResolveKernelPK12SampleDevicePK11ColorDeviceP11PixelDeviceii)
        /*0104*/ 	.short	0x0380
        /*0106*/ 	.short	0x0020


	//----- nvinfo : EIATTR_SW_WAR
	.align		4
.L_27:
        /*0108*/ 	.byte	0x04, 0x36
        /*010a*/ 	.short	(.L_29 - .L_28)
.L_28:
        /*010c*/ 	.word	0x00000008
.L_29:


//--------------------- .nv.callgraph             --------------------------
	.section	.nv.callgraph,"",@"SHT_CUDA_CALLGRAPH"
	.align	4
	.sectionentsize	8
	.align		4
        /*0000*/ 	.word	0x00000000
	.align		4
        /*0004*/ 	.word	0xffffffff
	.align		4
        /*0008*/ 	.word	0x00000000
	.align		4
        /*000c*/ 	.word	0xfffffffe
	.align		4
        /*0010*/ 	.word	0x00000000
	.align		4
        /*0014*/ 	.word	0xfffffffd
	.align		4
        /*0018*/ 	.word	0x00000000
	.align		4
        /*001c*/ 	.word	0xfffffffc


//--------------------- .text._Z17msaaResolveKernelPK12SampleDevicePK11ColorDeviceP11PixelDeviceii --------------------------
	.section	.text._Z17msaaResolveKernelPK12SampleDevicePK11ColorDeviceP11PixelDeviceii,"ax",@progbits
	.align	128
        .global         _Z17msaaResolveKernelPK12SampleDevicePK11ColorDeviceP11PixelDeviceii
        .type           _Z17msaaResolveKernelPK12SampleDevicePK11ColorDeviceP11PixelDeviceii,@function
        .size           _Z17msaaResolveKernelPK12SampleDevicePK11ColorDeviceP11PixelDeviceii,(.L_x_23 - _Z17msaaResolveKernelPK12SampleDevicePK11ColorDeviceP11PixelDeviceii)
        .other          _Z17msaaResolveKernelPK12SampleDevicePK11ColorDeviceP11PixelDeviceii,@"STO_CUDA_ENTRY STV_DEFAULT"
_Z17msaaResolveKernelPK12SampleDevicePK11ColorDeviceP11PixelDeviceii:
.text._Z17msaaResolveKernelPK12SampleDevicePK11ColorDeviceP11PixelDeviceii:
[----:B------:R-:W-:Y:S01]  /*0000*/  LDC R1, c[0x0][0x37c] ;  /* 0x0000df00ff017b82 */ /* 0x000fe20000000800 */
[----:B------:R-:W0:Y:S07]  /*0010*/  S2R R0, SR_TID.X ;  /* 0x0000000000007919 */ /* 0x000e2e0000002100 */
[----:B------:R-:W0:Y:S01]  /*0020*/  S2UR UR4, SR_CTAID.X ;  /* 0x00000000000479c3 */ /* 0x000e220000002500 */
[----:B------:R-:W1:Y:S07]  /*0030*/  LDCU UR5, c[0x0][0x398] ;  /* 0x00007300ff0577ac */ /* 0x000e6e0008000800 */
[----:B------:R-:W0:Y:S02]  /*0040*/  LDC R5, c[0x0][0x360] ;  /* 0x0000d800ff057b82 */ /* 0x000e240000000800 */
[----:B0-----:R-:W-:-:S05]  /*0050*/  IMAD R5, R5, UR4, R0 ;  /* 0x0000000405057c24 */ /* 0x001fca000f8e0200 */
[----:B-1----:R-:W-:-:S13]  /*0060*/  ISETP.GE.AND P0, PT, R5, UR5, PT ;  /* 0x0000000505007c0c */ /* 0x002fda000bf06270 */
[----:B------:R-:W-:Y:S05]  /*0070*/  @P0 EXIT ;  /* 0x000000000000094d */ /* 0x000fea0003800000 */
[----:B------:R-:W0:Y:S01]  /*0080*/  LDCU UR4, c[0x0][0x39c] ;  /* 0x00007380ff0477ac */ /* 0x000e220008000800 */
[----:B------:R-:W-:Y:S01]  /*0090*/  IMAD.MOV.U32 R4, RZ, RZ, 0x3f800000 ;  /* 0x3f800000ff047424 */ /* 0x000fe200078e00ff */
[----:B------:R-:W-:Y:S02]  /*00a0*/  CS2R R8, SRZ ;  /* 0x0000000000087805 */ /* 0x000fe4000001ff00 */
[----:B------:R-:W-:Y:S01]  /*00b0*/  CS2R R6, SRZ ;  /* 0x0000000000067805 */ /* 0x000fe2000001ff00 */
[----:B------:R-:W1:Y:S01]  /*00c0*/  LDCU.64 UR8, c[0x0][0x358] ;  /* 0x00006b00ff0877ac */ /* 0x000e620008000a00 */
[----:B0-----:R-:W-:-:S09]  /*00d0*/  UISETP.GE.AND UP0, UPT, UR4, 0x1, UPT ;  /* 0x000000010400788c */ /* 0x001fd2000bf06270 */
[----:B-1----:R-:W-:Y:S05]  /*00e0*/  BRA.U !UP0, `(.L_x_0) ;  /* 0x0000000d088c7547 */ /* 0x002fea000b800000 */
[----:B------:R-:W-:Y:S02]  /*00f0*/  UISETP.GE.U32.AND UP1, UPT, UR4, 0x8, UPT ;  /* 0x000000080400788c */ /* 0x000fe4000bf26070 */
[----:B------:R-:W-:Y:S01]  /*0100*/  IMAD R10, R5, UR4, RZ ;  /* 0x00000004050a7c24 */ /* 0x000fe2000f8e02ff */
[----:B------:R-:W-:Y:S01]  /*0110*/  ULOP3.LUT UR5, UR4, 0x7, URZ, 0xc0, !UPT ;  /* 0x0000000704057892 */ /* 0x000fe2000f8ec0ff */
[----:B------:R-:W-:Y:S01]  /*0120*/  IMAD.MOV.U32 R4, RZ, RZ, 0x3f800000 ;  /* 0x3f800000ff047424 */ /* 0x000fe200078e00ff */
[----:B------:R-:W-:Y:S01]  /*0130*/  CS2R R6, SRZ ;  /* 0x0000000000067805 */ /* 0x000fe2000001ff00 */
[----:B------:R-:W-:Y:S01]  /*0140*/  IMAD.MOV.U32 R0, RZ, RZ, RZ ;  /* 0x000000ffff007224 */ /* 0x000fe200078e00ff */
[----:B------:R-:W-:Y:S01]  /*0150*/  CS2R R8, SRZ ;  /* 0x0000000000087805 */ /* 0x000fe2000001ff00 */
[----:B------:R-:W-:Y:S01]  /*0160*/  UISETP.NE.AND UP0, UPT, UR5, URZ, UPT ;  /* 0x000000ff0500728c */ /* 0x000fe2000bf05270 */
[----:B------:R-:W-:Y:S10]  /*0170*/  BRA.U !UP1, `(.L_x_1) ;  /* 0x0000000509c07547 */ /* 0x000ff4000b800000 */
[----:B------:R-:W0:Y:S01]  /*0180*/  LDC.64 R2, c[0x0][0x380] ;  /* 0x0000e000ff027b82 */ /* 0x000e220000000a00 */
[----:B------:R-:W-:Y:S01]  /*0190*/  ULOP3.LUT UR4, UR4, 0x7ffffff8, URZ, 0xc0, !UPT ;  /* 0x7ffffff804047892 */ /* 0x000fe2000f8ec0ff */
[----:B------:R-:W-:Y:S01]  /*01a0*/  CS2R R6, SRZ ;  /* 0x0000000000067805 */ /* 0x000fe2000001ff00 */
[----:B------:R-:W-:Y:S01]  /*01b0*/  IMAD.MOV.U32 R4, RZ, RZ, 0x3f800000 ;  /* 0x3f800000ff047424 */ /* 0x000fe200078e00ff */
[----:B------:R-:W-:Y:S01]  /*01c0*/  CS2R R8, SRZ ;  /* 0x0000000000087805 */ /* 0x000fe2000001ff00 */
[----:B------:R-:W-:Y:S02]  /*01d0*/  UIADD3 UR6, UPT, UPT, -UR4, URZ, URZ ;  /* 0x000000ff04067290 */ /* 0x000fe4000fffe1ff */
[----:B------:R-:W-:Y:S02]  /*01e0*/  IMAD.U32 R0, RZ, RZ, UR4 ;  /* 0x00000004ff007e24 */ /* 0x000fe4000f8e00ff */
[----:B0-----:R-:W-:-:S03]  /*01f0*/  IMAD.WIDE R2, R10, 0xc, R2 ;  /* 0x0000000c0a027825 */ /* 0x001fc600078e0202 */
[----:B------:R-:W-:-:S05]  /*0200*/  IADD3 R15, P0, PT, R2, 0x30, RZ ;  /* 0x00000030020f7810 */ /* 0x000fca0007f1e0ff */
[----:B------:R-:W-:-:S08]  /*0210*/  IMAD.X R3, RZ, RZ, R3, P0 ;  /* 0x000000ffff037224 */ /* 0x000fd000000e0603 */
.L_x_2:
[----:B------:R-:W-:-:S05]  /*0220*/  IMAD.MOV.U32 R2, RZ, RZ, R15 ;  /* 0x000000ffff027224 */ /* 0x000fca00078e000f */
[----:B------:R-:W2:Y:S04]  /*0230*/  LDG.E.U8 R14, desc[UR8][R2.64+-0x28] ;  /* 0xffffd808020e7981 */ /* 0x000ea8000c1e1100 */
[----:B------:R-:W3:Y:S04]  /*0240*/  LDG.E.U8 R11, desc[UR8][R2.64+-0x1c] ;  /* 0xffffe408020b7981 */ /* 0x000ee8000c1e1100 */
[----:B------:R-:W4:Y:S04]  /*0250*/  LDG.E.U8 R12, desc[UR8][R2.64+-0x10] ;  /* 0xfffff008020c7981 */ /* 0x000f28000c1e1100 */
[----:B------:R-:W5:Y:S04]  /*0260*/  LDG.E.U8 R13, desc[UR8][R2.64+-0x4] ;  /* 0xfffffc08020d7981 */ /* 0x000f68000c1e1100 */
[----:B------:R-:W5:Y:S04]  /*0270*/  LDG.E.U8 R19, desc[UR8][R2.64+0x14] ;  /* 0x0000140802137981 */ /* 0x000f68000c1e1100 */
[----:B------:R-:W5:Y:S04]  /*0280*/  LDG.E.U8 R20, desc[UR8][R2.64+0x20] ;  /* 0x0000200802147981 */ /* 0x000f68000c1e1100 */
[----:B------:R-:W5:Y:S01]  /*0290*/  LDG.E.U8 R18, desc[UR8][R2.64+0x2c] ;  /* 0x00002c0802127981 */ /* 0x000f62000c1e1100 */
[----:B--2---:R-:W-:-:S03]  /*02a0*/  ISETP.NE.AND P6, PT, R14, RZ, PT ;  /* 0x000000ff0e00720c */ /* 0x004fc60003fc5270 */
[----:B------:R-:W2:Y:S10]  /*02b0*/  LDG.E.U8 R14, desc[UR8][R2.64+0x8] ;  /* 0x00000808020e7981 */ /* 0x000eb4000c1e1100 */
[----:B------:R-:W2:Y:S04]  /*02c0*/  @P6 LDG.E R16, desc[UR8][R2.64+-0x30] ;  /* 0xffffd00802106981 */ /* 0x000ea8000c1e1900 */
[----:B------:R-:W2:Y:S01]  /*02d0*/  @P6 LDG.E R21, desc[UR8][R2.64+-0x2c] ;  /* 0xffffd40802156981 */ /* 0x000ea2000c1e1900 */
[----:B---3--:R-:W-:-:S02]  /*02e0*/  ISETP.NE.AND P0, PT, R11, RZ, PT ;  /* 0x000000ff0b00720c */ /* 0x008fc40003f05270 */
[----:B----4-:R-:W-:Y:S02]  /*02f0*/  ISETP.NE.AND P1, PT, R12, RZ, PT ;  /* 0x000000ff0c00720c */ /* 0x010fe40003f25270 */
[----:B-----5:R-:W-:-:S09]  /*0300*/  ISETP.NE.AND P2, PT, R13, RZ, PT ;  /* 0x000000ff0d00720c */ /* 0x020fd20003f45270 */
[----:B------:R-:W3:Y:S04]  /*0310*/  @P0 LDG.E R15, desc[UR8][R2.64+-0x24] ;  /* 0xffffdc08020f0981 */ /* 0x000ee8000c1e1900 */
[----:B------:R-:W4:Y:S01]  /*0320*/  @P0 LDG.E R17, desc[UR8][R2.64+-0x20] ;  /* 0xffffe00802110981 */ /* 0x000f22000c1e1900 */
[----:B------:R-:W-:-:S03]  /*0330*/  ISETP.NE.AND P4, PT, R19, RZ, PT ;  /* 0x000000ff1300720c */ /* 0x000fc60003f85270 */
[----:B------:R-:W5:Y:S01]  /*0340*/  @P2 LDG.E R11, desc[UR8][R2.64+-0xc] ;  /* 0xfffff408020b2981 */ /* 0x000f62000c1e1900 */
[----:B------:R-:W-:-:S03]  /*0350*/  ISETP.NE.AND P5, PT, R20, RZ, PT ;  /* 0x000000ff1400720c */ /* 0x000fc60003fa5270 */
[----:B------:R-:W5:Y:S01]  /*0360*/  @P1 LDG.E R13, desc[UR8][R2.64+-0x14] ;  /* 0xffffec08020d1981 */ /* 0x000f62000c1e1900 */
[----:B------:R-:W-:-:S09]  /*0370*/  @P6 VIADD R9, R9, 0x1 ;  /* 0x0000000109096836 */ /* 0x000fd20000000000 */
[----:B------:R-:W5:Y:S01]  /*0380*/  @P5 LDG.E R25, desc[UR8][R2.64+0x1c] ;  /* 0x00001c0802195981 */ /* 0x000f62000c1e1900 */
[----:B--2---:R-:W-:-:S03]  /*0390*/  ISETP.NE.AND P3, PT, R14, RZ, PT ;  /* 0x000000ff0e00720c */ /* 0x004fc60003f65270 */
[----:B------:R-:W2:Y:S10]  /*03a0*/  @P1 LDG.E R14, desc[UR8][R2.64+-0x18] ;  /* 0xffffe808020e1981 */ /* 0x000eb4000c1e1900 */
[----:B------:R-:W2:Y:S01]  /*03b0*/  @P3 LDG.E R12, desc[UR8][R2.64] ;  /* 0x00000008020c3981 */ /* 0x000ea2000c1e1900 */
[----:B------:R-:W-:-:S02]  /*03c0*/  @P6 PRMT R19, R16, 0x7770, RZ ;  /* 0x0000777010136816 */ /* 0x000fc400000000ff */
[C---:B------:R-:W-:Y:S01]  /*03d0*/  @P6 PRMT R20, R16.reuse, 0x7771, RZ ;  /* 0x0000777110146816 */ /* 0x040fe200000000ff */
[----:B------:R-:W2:Y:S01]  /*03e0*/  @P3 LDG.E R27, desc[UR8][R2.64+0x4] ;  /* 0x00000408021b3981 */ /* 0x000ea2000c1e1900 */
[----:B------:R-:W-:-:S03]  /*03f0*/  @P6 PRMT R23, R16, 0x7772, RZ ;  /* 0x0000777210176816 */ /* 0x000fc600000000ff */
[----:B------:R-:W2:Y:S01]  /*0400*/  @P4 LDG.E R16, desc[UR8][R2.64+0xc] ;  /* 0x00000c0802104981 */ /* 0x000ea2000c1e1900 */
[----:B------:R-:W-:Y:S01]  /*0410*/  @P6 IMAD.IADD R8, R8, 0x1, R19 ;  /* 0x0000000108086824 */ /* 0x000fe200078e0213 */
[----:B------:R-:W-:Y:S01]  /*0420*/  @P6 FMNMX R4, R4, R21, PT ;  /* 0x0000001504046209 */ /* 0x000fe20003800000 */
[----:B------:R-:W-:Y:S01]  /*0430*/  @P6 IMAD.IADD R7, R7, 0x1, R20 ;  /* 0x0000000107076824 */ /* 0x000fe200078e0214 */
[----:B------:R-:W2:Y:S01]  /*0440*/  @P2 LDG.E R19, desc[UR8][R2.64+-0x8] ;  /* 0xfffff80802132981 */ /* 0x000ea2000c1e1900 */
[----:B------:R-:W-:Y:S01]  /*0450*/  @P6 IMAD.IADD R6, R6, 0x1, R23 ;  /* 0x0000000106066824 */ /* 0x000fe200078e0217 */
[----:B------:R-:W-:Y:S02]  /*0460*/  ISETP.NE.AND P6, PT, R18, RZ, PT ;  /* 0x000000ff1200720c */ /* 0x000fe40003fc5270 */
[----:B------:R-:W2:Y:S04]  /*0470*/  @P5 LDG.E R20, desc[UR8][R2.64+0x18] ;  /* 0x0000180802145981 */ /* 0x000ea8000c1e1900 */
[----:B------:R-:W2:Y:S07]  /*0480*/  @P4 LDG.E R23, desc[UR8][R2.64+0x10] ;  /* 0x0000100802174981 */ /* 0x000eae000c1e1900 */
[----:B------:R-:W2:Y:S04]  /*0490*/  @P6 LDG.E R18, desc[UR8][R2.64+0x24] ;  /* 0x0000240802126981 */ /* 0x000ea8000c1e1900 */
[----:B------:R0:W2:Y:S01]  /*04a0*/  @P6 LDG.E R21, desc[UR8][R2.64+0x28] ;  /* 0x0000280802156981 */ /* 0x0000a2000c1e1900 */
[----:B---3--:R-:W-:-:S02]  /*04b0*/  @P0 PRMT R29, R15, 0x7770, RZ ;  /* 0x000077700f1d0816 */ /* 0x008fc400000000ff */
[C---:B------:R-:W-:Y:S02]  /*04c0*/  @P0 PRMT R22, R15.reuse, 0x7771, RZ ;  /* 0x000077710f160816 */ /* 0x040fe400000000ff */
[----:B------:R-:W-:Y:S01]  /*04d0*/  @P0 PRMT R15, R15, 0x7772, RZ ;  /* 0x000077720f0f0816 */ /* 0x000fe200000000ff */
[----:B------:R-:W-:Y:S01]  /*04e0*/  @P0 IMAD.IADD R8, R8, 0x1, R29 ;  /* 0x0000000108080824 */ /* 0x000fe200078e021d */
[----:B----4-:R-:W-:Y:S01]  /*04f0*/  @P0 FMNMX R4, R4, R17, PT ;  /* 0x0000001104040209 */ /* 0x010fe20003800000 */
[----:B------:R-:W-:Y:S02]  /*0500*/  @P0 IMAD.IADD R7, R7, 0x1, R22 ;  /* 0x0000000107070824 */ /* 0x000fe400078e0216 */
[----:B------:R-:W-:Y:S02]  /*0510*/  @P0 IMAD.IADD R6, R6, 0x1, R15 ;  /* 0x0000000106060824 */ /* 0x000fe400078e020f */
[----:B------:R-:W-:Y:S01]  /*0520*/  @P0 VIADD R9, R9, 0x1 ;  /* 0x0000000109090836 */ /* 0x000fe20000000000 */
[----:B------:R-:W-:-:S02]  /*0530*/  IADD3 R15, P0, PT, R2, 0x60, RZ ;  /* 0x00000060020f7810 */ /* 0x000fc40007f1e0ff */
[----:B-----5:R-:W-:Y:S01]  /*0540*/  @P1 FMNMX R4, R4, R13, PT ;  /* 0x0000000d04041209 */ /* 0x020fe20003800000 */
[----:B------:R-:W-:Y:S01]  /*0550*/  @P1 VIADD R9, R9, 0x1 ;  /* 0x0000000109091836 */ /* 0x000fe20000000000 */
[----:B------:R-:W-:-:S03]  /*0560*/  UIADD3 UR6, UPT, UPT, UR6, 0x8, URZ ;  /* 0x0000000806067890 */ /* 0x000fc6000fffe0ff */
[----:B------:R-:W-:Y:S01]  /*0570*/  @P2 VIADD R9, R9, 0x1 ;  /* 0x0000000109092836 */ /* 0x000fe20000000000 */
[----:B------:R-:W-:-:S03]  /*0580*/  UISETP.NE.AND UP1, UPT, UR6, URZ, UPT ;  /* 0x000000ff0600728c */ /* 0x000fc6000bf25270 */
[----:B------:R-:W-:-:S04]  /*0590*/  @P3 VIADD R9, R9, 0x1 ;  /* 0x0000000109093836 */ /* 0x000fc80000000000 */
[----:B------:R-:W-:-:S04]  /*05a0*/  @P4 VIADD R9, R9, 0x1 ;  /* 0x0000000109094836 */ /* 0x000fc80000000000 */
[----:B------:R-:W-:Y:S02]  /*05b0*/  @P5 VIADD R9, R9, 0x1 ;  /* 0x0000000109095836 */ /* 0x000fe40000000000 */
[----:B0-----:R-:W-:Y:S02]  /*05c0*/  IMAD.X R3, RZ, RZ, R3, P0 ;  /* 0x000000ffff037224 */ /* 0x001fe400000e0603 */
[----:B------:R-:W-:Y:S01]  /*05d0*/  @P6 VIADD R9, R9, 0x1 ;  /* 0x0000000109096836 */ /* 0x000fe20000000000 */
[C---:B--2---:R-:W-:Y:S02]  /*05e0*/  @P1 PRMT R17, R14.reuse, 0x7770, RZ ;  /* 0x000077700e111816 */ /* 0x044fe400000000ff */
[C---:B------:R-:W-:Y:S02]  /*05f0*/  @P1 PRMT R2, R14.reuse, 0x7771, RZ ;  /* 0x000077710e021816 */ /* 0x040fe400000000ff */
[----:B------:R-:W-:Y:S01]  /*0600*/  @P1 PRMT R29, R14, 0x7772, RZ ;  /* 0x000077720e1d1816 */ /* 0x000fe200000000ff */
[----:B------:R-:W-:Y:S01]  /*0610*/  @P1 IMAD.IADD R8, R8, 0x1, R17 ;  /* 0x0000000108081824 */ /* 0x000fe200078e0211 */
[----:B------:R-:W-:Y:S01]  /*0620*/  @P2 PRMT R17, R11, 0x7770, RZ ;  /* 0x000077700b112816 */ /* 0x000fe200000000ff */
[----:B------:R-:W-:Y:S01]  /*0630*/  @P1 IMAD.IADD R7, R7, 0x1, R2 ;  /* 0x0000000107071824 */ /* 0x000fe200078e0202 */
[C---:B------:R-:W-:Y:S01]  /*0640*/  @P2 PRMT R2, R11.reuse, 0x7771, RZ ;  /* 0x000077710b022816 */ /* 0x040fe200000000ff */
[----:B------:R-:W-:Y:S01]  /*0650*/  @P1 IMAD.IADD R6, R6, 0x1, R29 ;  /* 0x0000000106061824 */ /* 0x000fe200078e021d */
[----:B------:R-:W-:Y:S01]  /*0660*/  @P2 PRMT R11, R11, 0x7772, RZ ;  /* 0x000077720b0b2816 */ /* 0x000fe200000000ff */
[----:B------:R-:W-:-:S04]  /*0670*/  @P2 IMAD.IADD R8, R8, 0x1, R17 ;  /* 0x0000000108082824 */ /* 0x000fc800078e0211 */
[----:B------:R-:W-:Y:S01]  /*0680*/  @P2 IMAD.IADD R6, R6, 0x1, R11 ;  /* 0x0000000106062824 */ /* 0x000fe200078e020b */
[C---:B------:R-:W-:Y:S01]  /*0690*/  @P3 PRMT R11, R12.reuse, 0x7770, RZ ;  /* 0x000077700c0b3816 */ /* 0x040fe200000000ff */
[----:B------:R-:W-:Y:S01]  /*06a0*/  @P2 IMAD.IADD R7, R7, 0x1, R2 ;  /* 0x0000000107072824 */ /* 0x000fe200078e0202 */
[----:B------:R-:W-:-:S03]  /*06b0*/  @P3 PRMT R2, R12, 0x7771, RZ ;  /* 0x000077710c023816 */ /* 0x000fc600000000ff */
[----:B------:R-:W-:Y:S01]  /*06c0*/  @P3 IMAD.IADD R8, R8, 0x1, R11 ;  /* 0x0000000108083824 */ /* 0x000fe200078e020b */
[----:B------:R-:W-:Y:S02]  /*06d0*/  @P4 PRMT R11, R16, 0x7770, RZ ;  /* 0x00007770100b4816 */ /* 0x000fe400000000ff */
[----:B------:R-:W-:Y:S01]  /*06e0*/  @P3 PRMT R13, R12, 0x7772, RZ ;  /* 0x000077720c0d3816 */ /* 0x000fe200000000ff */
[----:B------:R-:W-:Y:S01]  /*06f0*/  @P3 IMAD.IADD R7, R7, 0x1, R2 ;  /* 0x0000000107073824 */ /* 0x000fe200078e0202 */
[----:B------:R-:W-:Y:S01]  /*0700*/  @P4 PRMT R2, R16, 0x7771, RZ ;  /* 0x0000777110024816 */ /* 0x000fe200000000ff */
[----:B------:R-:W-:Y:S01]  /*0710*/  @P4 IMAD.IADD R8, R8, 0x1, R11 ;  /* 0x0000000108084824 */ /* 0x000fe200078e020b */
[----:B------:R-:W-:Y:S01]  /*0720*/  @P5 PRMT R11, R20, 0x7770, RZ ;  /* 0x00007770140b5816 */ /* 0x000fe200000000ff */
[----:B------:R-:W-:Y:S01]  /*0730*/  @P3 IMAD.IADD R6, R6, 0x1, R13 ;  /* 0x0000000106063824 */ /* 0x000fe200078e020d */
[----:B------:R-:W-:Y:S02]  /*0740*/  @P2 FMNMX R4, R4, R19, PT ;  /* 0x0000001304042209 */ /* 0x000fe40003800000 */
[----:B------:R-:W-:Y:S01]  /*0750*/  @P4 PRMT R13, R16, 0x7772, RZ ;  /* 0x00007772100d4816 */ /* 0x000fe200000000ff */
[----:B------:R-:W-:Y:S01]  /*0760*/  @P4 IMAD.IADD R7, R7, 0x1, R2 ;  /* 0x0000000107074824 */ /* 0x000fe200078e0202 */
[----:B------:R-:W-:Y:S01]  /*0770*/  @P3 FMNMX R4, R4, R27, PT ;  /* 0x0000001b04043209 */ /* 0x000fe20003800000 */
[----:B------:R-:W-:Y:S01]  /*0780*/  @P5 IMAD.IADD R8, R8, 0x1, R11 ;  /* 0x0000000108085824 */ /* 0x000fe200078e020b */
[----:B------:R-:W-:Y:S01]  /*0790*/  @P5 PRMT R2, R20, 0x7771, RZ ;  /* 0x0000777114025816 */ /* 0x000fe200000000ff */
[----:B------:R-:W-:Y:S01]  /*07a0*/  @P4 IMAD.IADD R6, R6, 0x1, R13 ;  /* 0x0000000106064824 */ /* 0x000fe200078e020d */
[----:B------:R-:W-:-:S02]  /*07b0*/  @P5 PRMT R11, R20, 0x7772, RZ ;  /* 0x00007772140b5816 */ /* 0x000fc400000000ff */
[----:B------:R-:W-:Y:S01]  /*07c0*/  @P4 FMNMX R4, R4, R23, PT ;  /* 0x0000001704044209 */ /* 0x000fe20003800000 */
[----:B------:R-:W-:Y:S01]  /*07d0*/  @P5 IMAD.IADD R7, R7, 0x1, R2 ;  /* 0x0000000107075824 */ /* 0x000fe200078e0202 */
[----:B------:R-:W-:Y:S01]  /*07e0*/  @P6 PRMT R13, R18, 0x7770, RZ ;  /* 0x00007770120d6816 */ /* 0x000fe200000000ff */
[----:B------:R-:W-:Y:S01]  /*07f0*/  @P5 IMAD.IADD R6, R6, 0x1, R11 ;  /* 0x0000000106065824 */ /* 0x000fe200078e020b */
[C---:B------:R-:W-:Y:S02]  /*0800*/  @P6 PRMT R2, R18.reuse, 0x7771, RZ ;  /* 0x0000777112026816 */ /* 0x040fe400000000ff */
[----:B------:R-:W-:Y:S02]  /*0810*/  @P6 PRMT R11, R18, 0x7772, RZ ;  /* 0x00007772120b6816 */ /* 0x000fe400000000ff */
[----:B------:R-:W-:Y:S01]  /*0820*/  @P5 FMNMX R4, R4, R25, PT ;  /* 0x0000001904045209 */ /* 0x000fe20003800000 */
[----:B------:R-:W-:Y:S02]  /*0830*/  @P6 IMAD.IADD R8, R8, 0x1, R13 ;  /* 0x0000000108086824 */ /* 0x000fe400078e020d */
[----:B------:R-:W-:Y:S01]  /*0840*/  @P6 IMAD.IADD R7, R7, 0x1, R2 ;  /* 0x0000000107076824 */ /* 0x000fe200078e0202 */
[----:B------:R-:W-:Y:S01]  /*0850*/  @P6 FMNMX R4, R4, R21, PT ;  /* 0x0000001504046209 */ /* 0x000fe20003800000 */
[----:B------:R-:W-:Y:S01]  /*0860*/  @P6 IMAD.IADD R6, R6, 0x1, R11 ;  /* 0x0000000106066824 */ /* 0x000fe200078e020b */
[----:B------:R-:W-:Y:S06]  /*0870*/  BRA.U UP1, `(.L_x_2) ;  /* 0xfffffff901687547 */ /* 0x000fec000b83ffff */
.L_x_1:
[----:B------:R-:W-:Y:S05]  /*0880*/  BRA.U !UP0, `(.L_x_0) ;  /* 0x0000000508a47547 */ /* 0x000fea000b800000 */
[----:B------:R-:W0:Y:S01]  /*0890*/  LDC.64 R2, c[0x0][0x380] ;  /* 0x0000e000ff027b82 */ /* 0x000e220000000a00 */
[----:B------:R-:W1:Y:S01]  /*08a0*/  LDCU UR4, c[0x0][0x39c] ;  /* 0x00007380ff0477ac */ /* 0x000e620008000800 */
[----:B------:R-:W-:Y:S02]  /*08b0*/  UISETP.GE.U32.AND UP0, UPT, UR5, 0x4, UPT ;  /* 0x000000040500788c */ /* 0x000fe4000bf06070 */
[----:B-1----:R-:W-:-:S04]  /*08c0*/  ULOP3.LUT UR6, UR4, 0x3, URZ, 0xc0, !UPT ;  /* 0x0000000304067892 */ /* 0x002fc8000f8ec0ff */
[----:B------:R-:W-:Y:S01]  /*08d0*/  UISETP.NE.AND UP1, UPT, UR6, URZ, UPT ;  /* 0x000000ff0600728c */ /* 0x000fe2000bf25270 */
[----:B0-----:R-:W-:Y:S02]  /*08e0*/  IMAD.WIDE R10, R10, 0xc, R2 ;  /* 0x0000000c0a0a7825 */ /* 0x001fe400078e0202 */
[----:B------:R-:W-:Y:S08]  /*08f0*/  BRA.U !UP0, `(.L_x_3) ;  /* 0x0000000108c87547 */ /* 0x000ff0000b800000 */
[----:B------:R-:W-:-:S05]  /*0900*/  IMAD.WIDE.U32 R2, R0, 0xc, R10 ;  /* 0x0000000c00027825 */ /* 0x000fca00078e000a */
[----:B------:R-:W2:Y:S04]  /*0910*/  LDG.E.U8 R13, desc[UR8][R2.64+0x8] ;  /* 0x00000808020d7981 */ /* 0x000ea8000c1e1100 */
[----:B------:R-:W3:Y:S04]  /*0920*/  LDG.E.U8 R12, desc[UR8][R2.64+0x14] ;  /* 0x00001408020c7981 */ /* 0x000ee8000c1e1100 */
[----:B------:R-:W4:Y:S04]  /*0930*/  LDG.E.U8 R14, desc[UR8][R2.64+0x20] ;  /* 0x00002008020e7981 */ /* 0x000f28000c1e1100 */
[----:B------:R-:W5:Y:S01]  /*0940*/  LDG.E.U8 R15, desc[UR8][R2.64+0x2c] ;  /* 0x00002c08020f7981 */ /* 0x000f62000c1e1100 */
[----:B--2---:R-:W-:-:S02]  /*0950*/  ISETP.NE.AND P0, PT, R13, RZ, PT ;  /* 0x000000ff0d00720c */ /* 0x004fc40003f05270 */
[----:B---3--:R-:W-:Y:S02]  /*0960*/  ISETP.NE.AND P1, PT, R12, RZ, PT ;  /* 0x000000ff0c00720c */ /* 0x008fe40003f25270 */
[----:B----4-:R-:W-:-:S09]  /*0970*/  ISETP.NE.AND P2, PT, R14, RZ, PT ;  /* 0x000000ff0e00720c */ /* 0x010fd20003f45270 */
[----:B------:R-:W2:Y:S01]  /*0980*/  @P0 LDG.E R13, desc[UR8][R2.64] ;  /* 0x00000008020d0981 */ /* 0x000ea2000c1e1900 */
[----:B-----5:R-:W-:-:S03]  /*0990*/  ISETP.NE.AND P3, PT, R15, RZ, PT ;  /* 0x000000ff0f00720c */ /* 0x020fc60003f65270 */
[----:B------:R-:W3:Y:S04]  /*09a0*/  @P1 LDG.E R16, desc[UR8][R2.64+0xc] ;  /* 0x00000c0802101981 */ /* 0x000ee8000c1e1900 */
[----:B------:R-:W4:Y:S04]  /*09b0*/  @P0 LDG.E R17, desc[UR8][R2.64+0x4] ;  /* 0x0000040802110981 */ /* 0x000f28000c1e1900 */
[----:B------:R-:W5:Y:S04]  /*09c0*/  @P2 LDG.E R18, desc[UR8][R2.64+0x18] ;  /* 0x0000180802122981 */ /* 0x000f68000c1e1900 */
[----:B------:R-:W5:Y:S04]  /*09d0*/  @P1 LDG.E R19, desc[UR8][R2.64+0x10] ;  /* 0x0000100802131981 */ /* 0x000f68000c1e1900 */
[----:B------:R-:W5:Y:S04]  /*09e0*/  @P3 LDG.E R12, desc[UR8][R2.64+0x24] ;  /* 0x00002408020c3981 */ /* 0x000f68000c1e1900 */
[----:B------:R-:W5:Y:S04]  /*09f0*/  @P2 LDG.E R21, desc[UR8][R2.64+0x1c] ;  /* 0x00001c0802152981 */ /* 0x000f68000c1e1900 */
[----:B------:R5:W5:Y:S01]  /*0a00*/  @P3 LDG.E R23, desc[UR8][R2.64+0x28] ;  /* 0x0000280802173981 */ /* 0x000b62000c1e1900 */
[----:B------:R-:W-:-:S04]  /*0a10*/  @P0 VIADD R9, R9, 0x1 ;  /* 0x0000000109090836 */ /* 0x000fc80000000000 */
[----:B------:R-:W-:-:S04]  /*0a20*/  @P1 VIADD R9, R9, 0x1 ;  /* 0x0000000109091836 */ /* 0x000fc80000000000 */
[----:B------:R-:W-:Y:S02]  /*0a30*/  @P2 VIADD R9, R9, 0x1 ;  /* 0x0000000109092836 */ /* 0x000fe40000000000 */
[----:B------:R-:W-:Y:S02]  /*0a40*/  VIADD R0, R0, 0x4 ;  /* 0x0000000400007836 */ /* 0x000fe40000000000 */
[----:B------:R-:W-:Y:S01]  /*0a50*/  @P3 VIADD R9, R9, 0x1 ;  /* 0x0000000109093836 */ /* 0x000fe20000000000 */
[C---:B--2---:R-:W-:Y:S02]  /*0a60*/  @P0 PRMT R15, R13.reuse, 0x7770, RZ ;  /* 0x000077700d0f0816 */ /* 0x044fe400000000ff */
[C---:B------:R-:W-:Y:S02]  /*0a70*/  @P0 PRMT R14, R13.reuse, 0x7771, RZ ;  /* 0x000077710d0e0816 */ /* 0x040fe400000000ff */
[----:B------:R-:W-:Y:S01]  /*0a80*/  @P0 PRMT R13, R13, 0x7772, RZ ;  /* 0x000077720d0d0816 */ /* 0x000fe200000000ff */
[----:B------:R-:W-:Y:S01]  /*0a90*/  @P0 IMAD.IADD R8, R8, 0x1, R15 ;  /* 0x0000000108080824 */ /* 0x000fe200078e020f */
[----:B---3--:R-:W-:Y:S01]  /*0aa0*/  @P1 PRMT R15, R16, 0x7772, RZ ;  /* 0x00007772100f1816 */ /* 0x008fe200000000ff */
[----:B------:R-:W-:-:S02]  /*0ab0*/  @P0 IMAD.IADD R7, R7, 0x1, R14 ;  /* 0x0000000107070824 */ /* 0x000fc400078e020e */
[----:B------:R-:W-:Y:S01]  /*0ac0*/  @P0 IMAD.IADD R6, R6, 0x1, R13 ;  /* 0x0000000106060824 */ /* 0x000fe200078e020d */
[C---:B------:R-:W-:Y:S02]  /*0ad0*/  @P1 PRMT R13, R16.reuse, 0x7770, RZ ;  /* 0x00007770100d1816 */ /* 0x040fe400000000ff */
[----:B------:R-:W-:Y:S02]  /*0ae0*/  @P1 PRMT R14, R16, 0x7771, RZ ;  /* 0x00007771100e1816 */ /* 0x000fe400000000ff */
[----:B----4-:R-:W-:Y:S01]  /*0af0*/  @P0 FMNMX R4, R4, R17, PT ;  /* 0x0000001104040209 */ /* 0x010fe20003800000 */
[----:B------:R-:W-:Y:S01]  /*0b00*/  @P1 IMAD.IADD R8, R8, 0x1, R13 ;  /* 0x0000000108081824 */ /* 0x000fe200078e020d */
[C---:B-----5:R-:W-:Y:S01]  /*0b10*/  @P2 PRMT R3, R18.reuse, 0x7770, RZ ;  /* 0x0000777012032816 */ /* 0x060fe200000000ff */
[----:B------:R-:W-:Y:S01]  /*0b20*/  @P1 IMAD.IADD R7, R7, 0x1, R14 ;  /* 0x0000000107071824 */ /* 0x000fe200078e020e */
[----:B------:R-:W-:Y:S01]  /*0b30*/  @P2 PRMT R2, R18, 0x7771, RZ ;  /* 0x0000777112022816 */ /* 0x000fe200000000ff */
[----:B------:R-:W-:Y:S01]  /*0b40*/  @P1 IMAD.IADD R6, R6, 0x1, R15 ;  /* 0x0000000106061824 */ /* 0x000fe200078e020f */
[----:B------:R-:W-:-:S02]  /*0b50*/  @P2 PRMT R13, R18, 0x7772, RZ ;  /* 0x00007772120d2816 */ /* 0x000fc400000000ff */
[----:B------:R-:W-:Y:S01]  /*0b60*/  @P1 FMNMX R4, R4, R19, PT ;  /* 0x0000001304041209 */ /* 0x000fe20003800000 */
[----:B------:R-:W-:Y:S01]  /*0b70*/  @P2 IMAD.IADD R8, R8, 0x1, R3 ;  /* 0x0000000108082824 */ /* 0x000fe200078e0203 */
[C---:B------:R-:W-:Y:S01]  /*0b80*/  @P3 PRMT R3, R12.reuse, 0x7770, RZ ;  /* 0x000077700c033816 */ /* 0x040fe200000000ff */
[----:B------:R-:W-:Y:S01]  /*0b90*/  @P2 IMAD.IADD R7, R7, 0x1, R2 ;  /* 0x0000000107072824 */ /* 0x000fe200078e0202 */
[----:B------:R-:W-:Y:S01]  /*0ba0*/  @P3 PRMT R2, R12, 0x7771, RZ ;  /* 0x000077710c023816 */ /* 0x000fe200000000ff */
[----:B------:R-:W-:Y:S01]  /*0bb0*/  @P2 IMAD.IADD R6, R6, 0x1, R13 ;  /* 0x0000000106062824 */ /* 0x000fe200078e020d */
[----:B------:R-:W-:Y:S02]  /*0bc0*/  @P3 PRMT R13, R12, 0x7772, RZ ;  /* 0x000077720c0d3816 */ /* 0x000fe400000000ff */
[----:B------:R-:W-:Y:S01]  /*0bd0*/  @P2 FMNMX R4, R4, R21, PT ;  /* 0x0000001504042209 */ /* 0x000fe20003800000 */
[----:B------:R-:W-:Y:S02]  /*0be0*/  @P3 IMAD.IADD R8, R8, 0x1, R3 ;  /* 0x0000000108083824 */ /* 0x000fe400078e0203 */
[----:B------:R-:W-:Y:S01]  /*0bf0*/  @P3 IMAD.IADD R7, R7, 0x1, R2 ;  /* 0x0000000107073824 */ /* 0x000fe200078e0202 */
[----:B------:R-:W-:Y:S01]  /*0c00*/  @P3 FMNMX R4, R4, R23, PT ;  /* 0x0000001704043209 */ /* 0x000fe20003800000 */
[----:B------:R-:W-:-:S07]  /*0c10*/  @P3 IMAD.IADD R6, R6, 0x1, R13 ;  /* 0x0000000106063824 */ /* 0x000fce00078e020d */
.L_x_3:
[----:B------:R-:W-:Y:S05]  /*0c20*/  BRA.U !UP1, `(.L_x_0) ;  /* 0x0000000109bc7547 */ /* 0x000fea000b800000 */
[----:B------:R-:W-:Y:S02]  /*0c30*/  UISETP.NE.AND UP0, UPT, UR6, 0x1, UPT ;  /* 0x000000010600788c */ /* 0x000fe4000bf05270 */
[----:B------:R-:W-:-:S04]  /*0c40*/  ULOP3.LUT UR4, UR4, 0x1, URZ, 0xc0, !UPT ;  /* 0x0000000104047892 */ /* 0x000fc8000f8ec0ff */
[----:B------:R-:W-:-:S03]  /*0c50*/  UISETP.NE.U32.AND UP1, UPT, UR4, 0x1, UPT ;  /* 0x000000010400788c */ /* 0x000fc6000bf25070 */
[----:B------:R-:W-:Y:S08]  /*0c60*/  BRA.U !UP0, `(.L_x_4) ;  /* 0x0000000108687547 */ /* 0x000ff0000b800000 */
[----:B------:R-:W-:-:S05]  /*0c70*/  IMAD.WIDE.U32 R2, R0, 0xc, R10 ;  /* 0x0000000c00027825 */ /* 0x000fca00078e000a */
[----:B------:R-:W2:Y:S04]  /*0c80*/  LDG.E.U8 R13, desc[UR8][R2.64+0x8] ;  /* 0x00000808020d7981 */ /* 0x000ea8000c1e1100 */
[----:B------:R-:W3:Y:S01]  /*0c90*/  LDG.E.U8 R12, desc[UR8][R2.64+0x14] ;  /* 0x00001408020c7981 */ /* 0x000ee2000c1e1100 */
[----:B--2---:R-:W-:Y:S02]  /*0ca0*/  ISETP.NE.AND P0, PT, R13, RZ, PT ;  /* 0x000000ff0d00720c */ /* 0x004fe40003f05270 */
[----:B---3--:R-:W-:-:S11]  /*0cb0*/  ISETP.NE.AND P1, PT, R12, RZ, PT ;  /* 0x000000ff0c00720c */ /* 0x008fd60003f25270 */
[----:B------:R-:W2:Y:S04]  /*0cc0*/  @P0 LDG.E R12, desc[UR8][R2.64] ;  /* 0x00000008020c0981 */ /* 0x000ea8000c1e1900 */
[----:B------:R-:W3:Y:S04]  /*0cd0*/  @P1 LDG.E R16, desc[UR8][R2.64+0xc] ;  /* 0x00000c0802101981 */ /* 0x000ee8000c1e1900 */
[----:B------:R-:W4:Y:S04]  /*0ce0*/  @P0 LDG.E R17, desc[UR8][R2.64+0x4] ;  /* 0x0000040802110981 */ /* 0x000f28000c1e1900 */
[----:B------:R-:W5:Y:S01]  /*0cf0*/  @P1 LDG.E R19, desc[UR8][R2.64+0x10] ;  /* 0x0000100802131981 */ /* 0x000f62000c1e1900 */
[----:B------:R-:W-:-:S02]  /*0d00*/  @P0 VIADD R9, R9, 0x1 ;  /* 0x0000000109090836 */ /* 0x000fc40000000000 */
[----:B------:R-:W-:Y:S02]  /*0d10*/  VIADD R0, R0, 0x2 ;  /* 0x0000000200007836 */ /* 0x000fe40000000000 */
[----:B------:R-:W-:Y:S01]  /*0d20*/  @P1 VIADD R9, R9, 0x1 ;  /* 0x0000000109091836 */ /* 0x000fe20000000000 */
[C---:B--2---:R-:W-:Y:S02]  /*0d30*/  @P0 PRMT R13, R12.reuse, 0x7770, RZ ;  /* 0x000077700c0d0816 */ /* 0x044fe400000000ff */
[C---:B------:R-:W-:Y:S02]  /*0d40*/  @P0 PRMT R15, R12.reuse, 0x7772, RZ ;  /* 0x000077720c0f0816 */ /* 0x040fe400000000ff */
[----:B------:R-:W-:Y:S01]  /*0d50*/  @P0 PRMT R14, R12, 0x7771, RZ ;  /* 0x000077710c0e0816 */ /* 0x000fe200000000ff */
[----:B------:R-:W-:Y:S01]  /*0d60*/  @P0 IMAD.IADD R8, R8, 0x1, R13 ;  /* 0x0000000108080824 */ /* 0x000fe200078e020d */
[----:B---3--:R-:W-:Y:S01]  /*0d70*/  @P1 PRMT R13, R16, 0x7770, RZ ;  /* 0x00007770100d1816 */ /* 0x008fe200000000ff */
[----:B------:R-:W-:Y:S01]  /*0d80*/  @P0 IMAD.IADD R6, R6, 0x1, R15 ;  /* 0x0000000106060824 */ /* 0x000fe200078e020f */
[C---:B------:R-:W-:Y:S01]  /*0d90*/  @P1 PRMT R12, R16.reuse, 0x7771, RZ ;  /* 0x00007771100c1816 */ /* 0x040fe200000000ff */
[----:B------:R-:W-:Y:S01]  /*0da0*/  @P0 IMAD.IADD R7, R7, 0x1, R14 ;  /* 0x0000000107070824 */ /* 0x000fe200078e020e */
[----:B------:R-:W-:Y:S01]  /*0db0*/  @P1 PRMT R15, R16, 0x7772, RZ ;  /* 0x00007772100f1816 */ /* 0x000fe200000000ff */
[----:B------:R-:W-:Y:S01]  /*0dc0*/  @P1 IMAD.IADD R8, R8, 0x1, R13 ;  /* 0x0000000108081824 */ /* 0x000fe200078e020d */
[----:B----4-:R-:W-:Y:S01]  /*0dd0*/  @P0 FMNMX R4, R4, R17, PT ;  /* 0x0000001104040209 */ /* 0x010fe20003800000 */
[----:B------:R-:W-:-:S02]  /*0de0*/  @P1 IMAD.IADD R7, R7, 0x1, R12 ;  /* 0x0000000107071824 */ /* 0x000fc400078e020c */
[----:B------:R-:W-:Y:S01]  /*0df0*/  @P1 IMAD.IADD R6, R6, 0x1, R15 ;  /* 0x0000000106061824 */ /* 0x000fe200078e020f */
[----:B-----5:R-:W-:-:S07]  /*0e00*/  @P1 FMNMX R4, R4, R19, PT ;  /* 0x0000001304041209 */ /* 0x020fce0003800000 */
.L_x_4:
[----:B------:R-:W-:Y:S05]  /*0e10*/  BRA.U UP1, `(.L_x_0) ;  /* 0x0000000101407547 */ /* 0x000fea000b800000 */
[----:B------:R-:W-:-:S05]  /*0e20*/  IMAD.WIDE.U32 R10, R0, 0xc, R10 ;  /* 0x0000000c000a7825 */ /* 0x000fca00078e000a */
[----:B------:R-:W2:Y:S01]  /*0e30*/  LDG.E.U8 R0, desc[UR8][R10.64+0x8] ;  /* 0x000008080a007981 */ /* 0x000ea2000c1e1100 */
[----:B------:R-:W-:Y:S01]  /*0e40*/  BSSY.RECONVERGENT B0, `(.L_x_0) ;  /* 0x000000d000007945 */ /* 0x000fe20003800200 */
[----:B--2---:R-:W-:-:S13]  /*0e50*/  ISETP.NE.AND P0, PT, R0, RZ, PT ;  /* 0x000000ff0000720c */ /* 0x004fda0003f05270 */
[----:B------:R-:W-:Y:S05]  /*0e60*/  @!P0 BRA `(.L_x_5) ;  /* 0x0000000000288947 */ /* 0x000fea0003800000 */
[----:B------:R-:W2:Y:S04]  /*0e70*/  LDG.E R0, desc[UR8][R10.64] ;  /* 0x000000080a007981 */ /* 0x000ea8000c1e1900 */
[----:B------:R-:W3:Y:S01]  /*0e80*/  LDG.E R15, desc[UR8][R10.64+0x4] ;  /* 0x000004080a0f7981 */ /* 0x000ee2000c1e1900 */
[----:B------:R-:W-:Y:S01]  /*0e90*/  VIADD R9, R9, 0x1 ;  /* 0x0000000109097836 */ /* 0x000fe20000000000 */
[C---:B--2---:R-:W-:Y:S02]  /*0ea0*/  PRMT R3, R0.reuse, 0x7770, RZ ;  /* 0x0000777000037816 */ /* 0x044fe400000000ff */
[C---:B------:R-:W-:Y:S02]  /*0eb0*/  PRMT R2, R0.reuse, 0x7771, RZ ;  /* 0x0000777100027816 */ /* 0x040fe400000000ff */
[----:B------:R-:W-:Y:S01]  /*0ec0*/  PRMT R13, R0, 0x7772, RZ ;  /* 0x00007772000d7816 */ /* 0x000fe200000000ff */
[----:B------:R-:W-:Y:S01]  /*0ed0*/  IMAD.IADD R8, R8, 0x1, R3 ;  /* 0x0000000108087824 */ /* 0x000fe200078e0203 */
[----:B---3--:R-:W-:Y:S01]  /*0ee0*/  FMNMX R4, R4, R15, PT ;  /* 0x0000000f04047209 */ /* 0x008fe20003800000 */
[----:B------:R-:W-:-:S02]  /*0ef0*/  IMAD.IADD R7, R7, 0x1, R2 ;  /* 0x0000000107077824 */ /* 0x000fc400078e0202 */
[----:B------:R-:W-:-:S07]  /*0f00*/  IMAD.IADD R6, R6, 0x1, R13 ;  /* 0x0000000106067824 */ /* 0x000fce00078e020d */
.L_x_5:
[----:B------:R-:W-:Y:S05]  /*0f10*/  BSYNC.RECONVERGENT B0 ;  /* 0x0000000000007941 */ /* 0x000fea0003800200 */
.L_x_0:
[----:B------:R-:W-:Y:S01]  /*0f20*/  ISETP.NE.AND P0, PT, R9, RZ, PT ;  /* 0x000000ff0900720c */ /* 0x000fe20003f05270 */
[----:B------:R-:W-:-:S12]  /*0f30*/  BSSY.RECONVERGENT B0, `(.L_x_6) ;  /* 0x0000067000007945 */ /* 0x000fd80003800200 */
[----:B------:R-:W-:Y:S05]  /*0f40*/  @P0 BRA `(.L_x_7) ;  /* 0x0000000000200947 */ /* 0x000fea0003800000 */
[----:B------:R-:W0:Y:S02]  /*0f50*/  LDC.64 R10, c[0x0][0x388] ;  /* 0x0000e200ff0a7b82 */ /* 0x000e240000000a00 */
[----:B0-----:R-:W-:-:S05]  /*0f60*/  IMAD.WIDE R10, R5, 0x4, R10 ;  /* 0x00000004050a7825 */ /* 0x001fca00078e020a */
[----:B------:R0:W5:Y:S04]  /*0f70*/  LDG.E.U8 R2, desc[UR8][R10.64] ;  /* 0x000000080a027981 */ /* 0x000168000c1e1100 */
[----:B------:R0:W5:Y:S04]  /*0f80*/  LDG.E.U8 R6, desc[UR8][R10.64+0x1] ;  /* 0x000001080a067981 */ /* 0x000168000c1e1100 */
[----:B------:R0:W5:Y:S04]  /*0f90*/  LDG.E.U8 R8, desc[UR8][R10.64+0x2] ;  /* 0x000002080a087981 */ /* 0x000168000c1e1100 */
[----:B------:R0:W5:Y:S01]  /*0fa0*/  LDG.E.U8 R7, desc[UR8][R10.64+0x3] ;  /* 0x000003080a077981 */ /* 0x000162000c1e1100 */
[----:B------:R-:W-:Y:S01]  /*0fb0*/  IMAD.MOV.U32 R4, RZ, RZ, 0x3f800000 ;  /* 0x3f800000ff047424 */ /* 0x000fe200078e00ff */
[----:B------:R-:W-:Y:S06]  /*0fc0*/  BRA `(.L_x_8) ;  /* 0x0000000400747947 */ /* 0x000fec0003800000 */
.L_x_7:
[-C--:B------:R-:W-:Y:S02]  /*0fd0*/  IABS R0, R9.reuse ;  /* 0x0000000900007213 */ /* 0x080fe40000000000 */
[----:B------:R-:W-:Y:S02]  /*0fe0*/  IABS R12, R8 ;  /* 0x00000008000c7213 */ /* 0x000fe40000000000 */
[----:B------:R-:W0:Y:S01]  /*0ff0*/  I2F.RP R10, R0 ;  /* 0x00000000000a7306 */ /* 0x000e220000209400 */
[----:B------:R-:W-:Y:S02]  /*1000*/  IABS R13, R9 ;  /* 0x00000009000d7213 */ /* 0x000fe40000000000 */
[----:B------:R-:W-:Y:S02]  /*1010*/  IABS R14, R7 ;  /* 0x00000007000e7213 */ /* 0x000fe40000000000 */
[----:B------:R-:W-:Y:S01]  /*1020*/  IABS R16, R6 ;  /* 0x0000000600107213 */ /* 0x000fe20000000000 */
[----:B------:R-:W-:Y:S01]  /*1030*/  IMAD.MOV R13, RZ, RZ, -R13 ;  /* 0x000000ffff0d7224 */ /* 0x000fe200078e0a0d */
[----:B------:R-:W-:-:S02]  /*1040*/  LOP3.LUT R7, R7, R9, RZ, 0x3c, !PT ;  /* 0x0000000907077212 */ /* 0x000fc400078e3cff */
[-C--:B------:R-:W-:Y:S02]  /*1050*/  LOP3.LUT R6, R6, R9.reuse, RZ, 0x3c, !PT ;  /* 0x0000000906067212 */ /* 0x080fe400078e3cff */
[----:B------:R-:W-:Y:S01]  /*1060*/  LOP3.LUT R8, R8, R9, RZ, 0x3c, !PT ;  /* 0x0000000908087212 */ /* 0x000fe200078e3cff */
[----:B0-----:R-:W0:Y:S03]  /*1070*/  MUFU.RCP R10, R10 ;  /* 0x0000000a000a7308 */ /* 0x001e260000001000 */
[----:B------:R-:W-:Y:S01]  /*1080*/  ISETP.GE.AND P0, PT, R8, RZ, PT ;  /* 0x000000ff0800720c */ /* 0x000fe20003f06270 */
[----:B0-----:R-:W-:-:S04]  /*1090*/  VIADD R2, R10, 0xffffffe ;  /* 0x0ffffffe0a027836 */ /* 0x001fc80000000000 */
[----:B------:R0:W1:Y:S02]  /*10a0*/  F2I.FTZ.U32.TRUNC.NTZ R3, R2 ;  /* 0x0000000200037305 */ /* 0x000064000021f000 */
[----:B0-----:R-:W-:Y:S02]  /*10b0*/  IMAD.MOV.U32 R2, RZ, RZ, RZ ;  /* 0x000000ffff027224 */ /* 0x001fe400078e00ff */
[----:B-1----:R-:W-:-:S04]  /*10c0*/  IMAD.MOV R11, RZ, RZ, -R3 ;  /* 0x000000ffff0b7224 */ /* 0x002fc800078e0a03 */
[----:B------:R-:W-:-:S04]  /*10d0*/  IMAD R11, R11, R0, RZ ;  /* 0x000000000b0b7224 */ /* 0x000fc800078e02ff */
[----:B------:R-:W-:-:S04]  /*10e0*/  IMAD.HI.U32 R3, R3, R11, R2 ;  /* 0x0000000b03037227 */ /* 0x000fc800078e0002 */
[----:B------:R-:W-:Y:S02]  /*10f0*/  IMAD.MOV.U32 R11, RZ, RZ, R12 ;  /* 0x000000ffff0b7224 */ /* 0x000fe400078e000c */
[----:B------:R-:W-:-:S04]  /*1100*/  IMAD.HI.U32 R10, R3, R14, RZ ;  /* 0x0000000e030a7227 */ /* 0x000fc800078e00ff */
[----:B------:R-:W-:-:S04]  /*1110*/  IMAD.HI.U32 R2, R3, R11, RZ ;  /* 0x0000000b03027227 */ /* 0x000fc800078e00ff */
[----:B------:R-:W-:-:S04]  /*1120*/  IMAD.HI.U32 R12, R3, R16, RZ ;  /* 0x00000010030c7227 */ /* 0x000fc800078e00ff */
[-C--:B------:R-:W-:Y:S02]  /*1130*/  IMAD R3, R2, R13.reuse, R11 ;  /* 0x0000000d02037224 */ /* 0x080fe400078e020b */
[-C--:B------:R-:W-:Y:S02]  /*1140*/  IMAD R11, R10, R13.reuse, R14 ;  /* 0x0000000d0a0b7224 */ /* 0x080fe400078e020e */
[----:B------:R-:W-:Y:S01]  /*1150*/  IMAD R13, R12, R13, R16 ;  /* 0x0000000d0c0d7224 */ /* 0x000fe200078e0210 */
[----:B------:R-:W0:Y:S01]  /*1160*/  LDC R14, c[0x0][0x39c] ;  /* 0x0000e700ff0e7b82 */ /* 0x000e220000000800 */
[C---:B------:R-:W-:Y:S02]  /*1170*/  ISETP.GT.U32.AND P1, PT, R0.reuse, R3, PT ;  /* 0x000000030000720c */ /* 0x040fe40003f24070 */
[C---:B------:R-:W-:Y:S02]  /*1180*/  ISETP.GT.U32.AND P6, PT, R0.reuse, R11, PT ;  /* 0x0000000b0000720c */ /* 0x040fe40003fc4070 */
[----:B------:R-:W-:-:S09]  /*1190*/  ISETP.GT.U32.AND P5, PT, R0, R13, PT ;  /* 0x0000000d0000720c */ /* 0x000fd20003fa4070 */
[--C-:B------:R-:W-:Y:S02]  /*11a0*/  @!P1 IMAD.IADD R3, R3, 0x1, -R0.reuse ;  /* 0x0000000103039824 */ /* 0x100fe400078e0a00 */
[--C-:B------:R-:W-:Y:S02]  /*11b0*/  @!P6 IMAD.IADD R11, R11, 0x1, -R0.reuse ;  /* 0x000000010b0be824 */ /* 0x100fe400078e0a00 */
[----:B------:R-:W-:Y:S01]  /*11c0*/  @!P5 IMAD.IADD R13, R13, 0x1, -R0 ;  /* 0x000000010d0dd824 */ /* 0x000fe200078e0a00 */
[-C--:B------:R-:W-:Y:S01]  /*11d0*/  ISETP.GE.U32.AND P4, PT, R3, R0.reuse, PT ;  /* 0x000000000300720c */ /* 0x080fe20003f86070 */
[----:B------:R-:W-:Y:S01]  /*11e0*/  @!P5 VIADD R12, R12, 0x1 ;  /* 0x000000010c0cd836 */ /* 0x000fe20000000000 */
[-C--:B------:R-:W-:Y:S01]  /*11f0*/  ISETP.GE.U32.AND P3, PT, R11, R0.reuse, PT ;  /* 0x000000000b00720c */ /* 0x080fe20003f66070 */
[----:B------:R-:W-:Y:S01]  /*1200*/  @!P1 VIADD R2, R2, 0x1 ;  /* 0x0000000102029836 */ /* 0x000fe20000000000 */
[----:B------:R-:W-:Y:S01]  /*1210*/  ISETP.GE.U32.AND P2, PT, R13, R0, PT ;  /* 0x000000000d00720c */ /* 0x000fe20003f46070 */
[----:B------:R-:W-:Y:S01]  /*1220*/  @!P6 VIADD R10, R10, 0x1 ;  /* 0x000000010a0ae836 */ /* 0x000fe20000000000 */
[----:B------:R-:W-:Y:S01]  /*1230*/  ISETP.GE.AND P1, PT, R7, RZ, PT ;  /* 0x000000ff0700720c */ /* 0x000fe20003f26270 */
[----:B------:R-:W-:Y:S01]  /*1240*/  IMAD.MOV.U32 R7, RZ, RZ, 0xff ;  /* 0x000000ffff077424 */ /* 0x000fe200078e00ff */
[----:B------:R-:W-:-:S05]  /*1250*/  ISETP.GE.AND P6, PT, R6, RZ, PT ;  /* 0x000000ff0600720c */ /* 0x000fca0003fc6270 */
[----:B------:R-:W-:Y:S02]  /*1260*/  @P4 VIADD R2, R2, 0x1 ;  /* 0x0000000102024836 */ /* 0x000fe40000000000 */
[----:B------:R-:W-:Y:S02]  /*1270*/  @P3 VIADD R10, R10, 0x1 ;  /* 0x000000010a0a3836 */ /* 0x000fe40000000000 */
[----:B------:R-:W-:Y:S01]  /*1280*/  @P2 VIADD R12, R12, 0x1 ;  /* 0x000000010c0c2836 */ /* 0x000fe20000000000 */
[----:B0-----:R-:W-:Y:S01]  /*1290*/  ISETP.NE.AND P2, PT, R9, R14, PT ;  /* 0x0000000e0900720c */ /* 0x001fe20003f45270 */
[----:B------:R-:W-:Y:S02]  /*12a0*/  @!P1 IMAD.MOV R10, RZ, RZ, -R10 ;  /* 0x000000ffff0a9224 */ /* 0x000fe400078e0a0a */
[----:B------:R-:W-:Y:S02]  /*12b0*/  @!P6 IMAD.MOV R12, RZ, RZ, -R12 ;  /* 0x000000ffff0ce224 */ /* 0x000fe400078e0a0c */
[----:B------:R-:W-:Y:S01]  /*12c0*/  @!P0 IMAD.MOV R2, RZ, RZ, -R2 ;  /* 0x000000ffff028224 */ /* 0x000fe200078e0a02 */
[----:B------:R-:W-:-:S02]  /*12d0*/  PRMT R6, R10, 0x7610, R6 ;  /* 0x000076100a067816 */ /* 0x000fc40000000006 */
[----:B------:R-:W-:-:S05]  /*12e0*/  PRMT R8, R12, 0x7610, R8 ;  /* 0x000076100c087816 */ /* 0x000fca0000000008 */
[----:B------:R-:W-:Y:S05]  /*12f0*/  @!P2 BRA `(.L_x_8) ;  /* 0x0000000000a8a947 */ /* 0x000fea0003800000 */
[----:B------:R-:W-:Y:S01]  /*1300*/  I2FP.F32.S32 R13, R14 ;  /* 0x0000000e000d7245 */ /* 0x000fe20000201400 */
[----:B------:R-:W-:Y:S01]  /*1310*/  BSSY.RECONVERGENT B1, `(.L_x_9) ;  /* 0x000000d000017945 */ /* 0x000fe20003800200 */
[----:B------:R-:W-:Y:S02]  /*1320*/  I2FP.F32.S32 R0, R9 ;  /* 0x0000000900007245 */ /* 0x000fe40000201400 */
[----:B------:R-:W0:Y:S08]  /*1330*/  MUFU.RCP R10, R13 ;  /* 0x0000000d000a7308 */ /* 0x000e300000001000 */
[----:B------:R-:W1:Y:S01]  /*1340*/  FCHK P0, R0, R13 ;  /* 0x0000000d00007302 */ /* 0x000e620000000000 */
[----:B0-----:R-:W-:-:S04]  /*1350*/  FFMA R3, -R13, R10, 1 ;  /* 0x3f8000000d037423 */ /* 0x001fc8000000010a */
[----:B------:R-:W-:-:S04]  /*1360*/  FFMA R3, R10, R3, R10 ;  /* 0x000000030a037223 */ /* 0x000fc8000000000a */
[----:B------:R-:W-:-:S04]  /*1370*/  FFMA R10, R0, R3, RZ ;  /* 0x00000003000a7223 */ /* 0x000fc800000000ff */
[----:B------:R-:W-:-:S04]  /*1380*/  FFMA R9, -R13, R10, R0 ;  /* 0x0000000a0d097223 */ /* 0x000fc80000000100 */
[----:B------:R-:W-:Y:S01]  /*1390*/  FFMA R3, R3, R9, R10 ;  /* 0x0000000903037223 */ /* 0x000fe2000000000a */
[----:B-1----:R-:W-:Y:S06]  /*13a0*/  @!P0 BRA `(.L_x_10) ;  /* 0x00000000000c8947 */ /* 0x002fec0003800000 */
[----:B------:R-:W-:-:S07]  /*13b0*/  MOV R10, 0x13d0 ;  /* 0x000013d0000a7802 */ /* 0x000fce0000000f00 */
[----:B------:R-:W-:Y:S05]  /*13c0*/  CALL.REL.NOINC `($__internal_0_$__cuda_sm3x_div_rn_noftz_f32_slowpath) ;  /* 0x0000000000a87944 */ /* 0x000fea0003c00000 */
[----:B------:R-:W-:-:S07]  /*13d0*/  IMAD.MOV.U32 R3, RZ, RZ, R0 ;  /* 0x000000ffff037224 */ /* 0x000fce00078e0000 */
.L_x_10:
[----:B------:R-:W-:Y:S05]  /*13e0*/  BSYNC.RECONVERGENT B1 ;  /* 0x0000000000017941 */ /* 0x000fea0003800200 */
.L_x_9:
[----:B------:R-:W0:Y:S02]  /*13f0*/  LDC.64 R10, c[0x0][0x388] ;  /* 0x0000e200ff0a7b82 */ /* 0x000e240000000a00 */
[----:B0-----:R-:W-:-:S05]  /*1400*/  IMAD.WIDE R10, R5, 0x4, R10 ;  /* 0x00000004050a7825 */ /* 0x001fca00078e020a */
[----:B------:R-:W2:Y:S04]  /*1410*/  LDG.E.U8 R0, desc[UR8][R10.64] ;  /* 0x000000080a007981 */ /* 0x000ea8000c1e1100 */
[----:B------:R-:W3:Y:S04]  /*1420*/  LDG.E.U8 R12, desc[UR8][R10.64+0x1] ;  /* 0x000001080a0c7981 */ /* 0x000ee8000c1e1100 */
[----:B------:R-:W4:Y:S01]  /*1430*/  LDG.E.U8 R14, desc[UR8][R10.64+0x2] ;  /* 0x000002080a0e7981 */ /* 0x000f22000c1e1100 */
[----:B------:R-:W-:Y:S01]  /*1440*/  LOP3.LUT R2, R2, 0xff, RZ, 0xc0, !PT ;  /* 0x000000ff02027812 */ /* 0x000fe200078ec0ff */
[----:B------:R-:W-:Y:S01]  /*1450*/  FADD R9, -R3, 1 ;  /* 0x3f80000003097421 */ /* 0x000fe20000000100 */
[----:B------:R-:W-:-:S02]  /*1460*/  LOP3.LUT R6, R6, 0xff, RZ, 0xc0, !PT ;  /* 0x000000ff06067812 */ /* 0x000fc400078ec0ff */
[----:B------:R-:W-:Y:S02]  /*1470*/  LOP3.LUT R8, R8, 0xff, RZ, 0xc0, !PT ;  /* 0x000000ff08087812 */ /* 0x000fe400078ec0ff */
[----:B------:R-:W0:Y:S08]  /*1480*/  I2F.U16 R2, R2 ;  /* 0x0000000200027306 */ /* 0x000e300000101000 */
[----:B------:R-:W1:Y:S08]  /*1490*/  I2F.U16 R6, R6 ;  /* 0x0000000600067306 */ /* 0x000e700000101000 */
[----:B------:R-:W5:Y:S01]  /*14a0*/  I2F.U16 R8, R8 ;  /* 0x0000000800087306 */ /* 0x000f620000101000 */
[----:B--2---:R-:W-:-:S02]  /*14b0*/  I2FP.F32.U32 R0, R0 ;  /* 0x0000000000007245 */ /* 0x004fc40000201000 */
[----:B---3--:R-:W-:-:S03]  /*14c0*/  I2FP.F32.U32 R12, R12 ;  /* 0x0000000c000c7245 */ /* 0x008fc60000201000 */
[----:B------:R-:W-:Y:S01]  /*14d0*/  FMUL R13, R0, R9 ;  /* 0x00000009000d7220 */ /* 0x000fe20000400000 */
[----:B----4-:R-:W-:Y:S01]  /*14e0*/  I2FP.F32.U32 R14, R14 ;  /* 0x0000000e000e7245 */ /* 0x010fe20000201000 */
[C---:B------:R-:W-:Y:S02]  /*14f0*/  FMUL R11, R9.reuse, R12 ;  /* 0x0000000c090b7220 */ /* 0x040fe40000400000 */
[-C--:B0-----:R-:W-:Y:S02]  /*1500*/  FFMA R13, R2, R3.reuse, R13 ;  /* 0x00000003020d7223 */ /* 0x081fe4000000000d */
[----:B------:R-:W-:Y:S01]  /*1510*/  FMUL R9, R9, R14 ;  /* 0x0000000e09097220 */ /* 0x000fe20000400000 */
[----:B-1----:R-:W-:-:S03]  /*1520*/  FFMA R11, R6, R3, R11 ;  /* 0x00000003060b7223 */ /* 0x002fc6000000000b */
[----:B------:R-:W0:Y:S01]  /*1530*/  F2I.U32.TRUNC.NTZ R13, R13 ;  /* 0x0000000d000d7305 */ /* 0x000e22000020f000 */
[----:B-----5:R-:W-:-:S07]  /*1540*/  FFMA R9, R8, R3, R9 ;  /* 0x0000000308097223 */ /* 0x020fce0000000009 */
[----:B------:R-:W1:Y:S01]  /*1550*/  F2I.U32.TRUNC.NTZ R11, R11 ;  /* 0x0000000b000b7305 */ /* 0x000e62000020f000 */
[----:B0-----:R-:W-:-:S07]  /*1560*/  PRMT R2, R13, 0x7610, R2 ;  /* 0x000076100d027816 */ /* 0x001fce0000000002 */
[----:B------:R-:W0:Y:S01]  /*1570*/  F2I.U32.TRUNC.NTZ R9, R9 ;  /* 0x0000000900097305 */ /* 0x000e22000020f000 */
[----:B-1----:R-:W-:Y:S02]  /*1580*/  PRMT R6, R11, 0x7610, R6 ;  /* 0x000076100b067816 */ /* 0x002fe40000000006 */
[----:B0-----:R-:W-:-:S07]  /*1590*/  PRMT R8, R9, 0x7610, R8 ;  /* 0x0000761009087816 */ /* 0x001fce0000000008 */
.L_x_8:
[----:B------:R-:W-:Y:S05]  /*15a0*/  BSYNC.RECONVERGENT B0 ;  /* 0x0000000000007941 */ /* 0x000fea0003800200 */
.L_x_6:
[----:B0-----:R-:W0:Y:S01]  /*15b0*/  LDC.64 R10, c[0x0][0x390] ;  /* 0x0000e400ff0a7b82 */ /* 0x001e220000000a00 */
[----:B-----5:R-:W-:Y:S02]  /*15c0*/  LOP3.LUT R7, R7, 0xffff, RZ, 0xc0, !PT ;  /* 0x0000ffff07077812 */ /* 0x020fe400078ec0ff */
[----:B------:R-:W-:Y:S02]  /*15d0*/  LOP3.LUT R8, R8, 0xffff, RZ, 0xc0, !PT ;  /* 0x0000ffff08087812 */ /* 0x000fe400078ec0ff */
[----:B------:R-:W-:Y:S02]  /*15e0*/  LOP3.LUT R6, R6, 0xffff, RZ, 0xc0, !PT ;  /* 0x0000ffff06067812 */ /* 0x000fe400078ec0ff */
[----:B------:R-:W-:Y:S02]  /*15f0*/  LOP3.LUT R3, R2, 0xffff, RZ, 0xc0, !PT ;  /* 0x0000ffff02037812 */ /* 0x000fe400078ec0ff */
[----:B------:R-:W-:Y:S02]  /*1600*/  PRMT R7, R8, 0x3340, R7 ;  /* 0x0000334008077816 */ /* 0x000fe40000000007 */
[----:B------:R-:W-:-:S04]  /*1610*/  PRMT R6, R3, 0x3340, R6 ;  /* 0x0000334003067816 */ /* 0x000fc80000000006 */
[----:B------:R-:W-:Y:S01]  /*1620*/  PRMT R7, R6, 0x5410, R7 ;  /* 0x0000541006077816 */ /* 0x000fe20000000007 */
[----:B0-----:R-:W-:-:S05]  /*1630*/  IMAD.WIDE R2, R5, 0x8, R10 ;  /* 0x0000000805027825 */ /* 0x001fca00078e020a */
[----:B------:R-:W-:Y:S04]  /*1640*/  STG.E desc[UR8][R2.64+0x4], R4 ;  /* 0x0000040402007986 */ /* 0x000fe8000c101908 */
[----:B------:R-:W-:Y:S01]  /*1650*/  STG.E desc[UR8][R2.64], R7 ;  /* 0x0000000702007986 */ /* 0x000fe2000c101908 */
[----:B------:R-:W-:Y:S05]  /*1660*/  EXIT ;  /* 0x000000000000794d */ /* 0x000fea0003800000 */
        .weak           $__internal_0_$__cuda_sm3x_div_rn_noftz_f32_slowpath
        .type           $__internal_0_$__cuda_sm3x_div_rn_noftz_f32_slowpath,@function
        .size           $__internal_0_$__cuda_sm3x_div_rn_noftz_f32_slowpath,(.L_x_23 - $__internal_0_$__cuda_sm3x_div_rn_noftz_f32_slowpath)
$__internal_0_$__cuda_sm3x_div_rn_noftz_f32_slowpath:
[----:B------:R-:W-:Y:S01]  /*1670*/  SHF.R.U32.HI R11, RZ, 0x17, R13 ;  /* 0x00000017ff0b7819 */ /* 0x000fe2000001160d */
[----:B------:R-:W-:Y:S01]  /*1680*/  BSSY.RECONVERGENT B2, `(.L_x_11) ;  /* 0x0000064000027945 */ /* 0x000fe20003800200 */
[--C-:B------:R-:W-:Y:S01]  /*1690*/  SHF.R.U32.HI R3, RZ, 0x17, R0.reuse ;  /* 0x00000017ff037819 */ /* 0x100fe20000011600 */
[----:B------:R-:W-:Y:S01]  /*16a0*/  IMAD.MOV.U32 R12, RZ, RZ, R0 ;  /* 0x000000ffff0c7224 */ /* 0x000fe200078e0000 */
[----:B------:R-:W-:Y:S02]  /*16b0*/  LOP3.LUT R11, R11, 0xff, RZ, 0xc0, !PT ;  /* 0x000000ff0b0b7812 */ /* 0x000fe400078ec0ff */
[----:B------:R-:W-:-:S03]  /*16c0*/  LOP3.LUT R16, R3, 0xff, RZ, 0xc0, !PT ;  /* 0x000000ff03107812 */ /* 0x000fc600078ec0ff */
[----:B------:R-:W-:Y:S02]  /*16d0*/  VIADD R14, R11, 0xffffffff ;  /* 0xffffffff0b0e7836 */ /* 0x000fe40000000000 */
[----:B------:R-:W-:-:S03]  /*16e0*/  VIADD R15, R16, 0xffffffff ;  /* 0xffffffff100f7836 */ /* 0x000fc60000000000 */
[----:B------:R-:W-:-:S04]  /*16f0*/  ISETP.GT.U32.AND P0, PT, R14, 0xfd, PT ;  /* 0x000000fd0e00780c */ /* 0x000fc80003f04070 */
[----:B------:R-:W-:-:S13]  /*1700*/  ISETP.GT.U32.OR P0, PT, R15, 0xfd, P0 ;  /* 0x000000fd0f00780c */ /* 0x000fda0000704470 */
[----:B------:R-:W-:Y:S01]  /*1710*/  @!P0 IMAD.MOV.U32 R9, RZ, RZ, RZ ;  /* 0x000000ffff098224 */ /* 0x000fe200078e00ff */
[----:B------:R-:W-:Y:S06]  /*1720*/  @!P0 BRA `(.L_x_12) ;  /* 0x0000000000608947 */ /* 0x000fec0003800000 */
[----:B------:R-:W-:Y:S01]  /*1730*/  FSETP.GTU.FTZ.AND P0, PT, |R0|, +INF , PT ;  /* 0x7f8000000000780b */ /* 0x000fe20003f1c200 */
[----:B------:R-:W-:Y:S01]  /*1740*/  IMAD.MOV.U32 R3, RZ, RZ, R13 ;  /* 0x000000ffff037224 */ /* 0x000fe200078e000d */
[----:B------:R-:W-:-:S04]  /*1750*/  FSETP.GTU.FTZ.AND P1, PT, |R13|, +INF , PT ;  /* 0x7f8000000d00780b */ /* 0x000fc80003f3c200 */
[----:B------:R-:W-:-:S13]  /*1760*/  PLOP3.LUT P0, PT, P0, P1, PT, 0xf8, 0x8f ;  /* 0x00000000008f781c */ /* 0x000fda0000703f70 */
[----:B------:R-:W-:Y:S05]  /*1770*/  @P0 BRA `(.L_x_13) ;  /* 0x00000004004c0947 */ /* 0x000fea0003800000 */
[----:B------:R-:W-:-:S13]  /*1780*/  LOP3.LUT P0, RZ, R13, 0x7fffffff, R12, 0xc8, !PT ;  /* 0x7fffffff0dff7812 */ /* 0x000fda000780c80c */
[----:B------:R-:W-:Y:S05]  /*1790*/  @!P0 BRA `(.L_x_14) ;  /* 0x00000004003c8947 */ /* 0x000fea0003800000 */
[C---:B------:R-:W-:Y:S02]  /*17a0*/  FSETP.NEU.FTZ.AND P1, PT, |R0|.reuse, +INF , PT ;  /* 0x7f8000000000780b */ /* 0x040fe40003f3d200 */
[----:B------:R-:W-:Y:S02]  /*17b0*/  FSETP.NEU.FTZ.AND P0, PT, |R3|, +INF , PT ;  /* 0x7f8000000300780b */ /* 0x000fe40003f1d200 */
[----:B------:R-:W-:-:S11]  /*17c0*/  FSETP.NEU.FTZ.AND P2, PT, |R0|, +INF , PT ;  /* 0x7f8000000000780b */ /* 0x000fd60003f5d200 */
[----:B------:R-:W-:Y:S05]  /*17d0*/  @!P0 BRA !P1, `(.L_x_14) ;  /* 0x00000004002c8947 */ /* 0x000fea0004800000 */
[----:B------:R-:W-:-:S04]  /*17e0*/  LOP3.LUT P1, RZ, R12, 0x7fffffff, RZ, 0xc0, !PT ;  /* 0x7fffffff0cff7812 */ /* 0x000fc8000782c0ff */
[----:B------:R-:W-:-:S13]  /*17f0*/  PLOP3.LUT P0, PT, P0, P1, PT, 0x2f, 0xf2 ;  /* 0x0000000000f2781c */ /* 0x000fda0000702577 */
[----:B------:R-:W-:Y:S05]  /*1800*/  @P0 BRA `(.L_x_15) ;  /* 0x0000000400180947 */ /* 0x000fea0003800000 */
[----:B------:R-:W-:-:S04]  /*1810*/  LOP3.LUT P0, RZ, R13, 0x7fffffff, RZ, 0xc0, !PT ;  /* 0x7fffffff0dff7812 */ /* 0x000fc8000780c0ff */
[----:B------:R-:W-:-:S13]  /*1820*/  PLOP3.LUT P0, PT, P2, P0, PT, 0x2f, 0xf2 ;  /* 0x0000000000f2781c */ /* 0x000fda0001700577 */
[----:B------:R-:W-:Y:S05]  /*1830*/  @P0 BRA `(.L_x_16) ;  /* 0x0000000400000947 */ /* 0x000fea0003800000 */
[----:B------:R-:W-:Y:S02]  /*1840*/  ISETP.GE.AND P0, PT, R15, RZ, PT ;  /* 0x000000ff0f00720c */ /* 0x000fe40003f06270 */
[----:B------:R-:W-:-:S11]  /*1850*/  ISETP.GE.AND P1, PT, R14, RZ, PT ;  /* 0x000000ff0e00720c */ /* 0x000fd60003f26270 */
[----:B------:R-:W-:Y:S02]  /*1860*/  @P0 IMAD.MOV.U32 R9, RZ, RZ, RZ ;  /* 0x000000ffff090224 */ /* 0x000fe400078e00ff */
[----:B------:R-:W-:Y:S01]  /*1870*/  @!P0 FFMA R12, R0, 1.84467440737095516160e+19, RZ ;  /* 0x5f800000000c8823 */ /* 0x000fe200000000ff */
[----:B------:R-:W-:Y:S02]  /*1880*/  @!P0 IMAD.MOV.U32 R9, RZ, RZ, -0x40 ;  /* 0xffffffc0ff098424 */ /* 0x000fe400078e00ff */
[----:B------:R-:W-:Y:S02]  /*1890*/  @!P1 FFMA R13, R3, 1.84467440737095516160e+19, RZ ;  /* 0x5f800000030d9823 */ /* 0x000fe400000000ff */
[----:B------:R-:W-:-:S07]  /*18a0*/  @!P1 VIADD R9, R9, 0x40 ;  /* 0x0000004009099836 */ /* 0x000fce0000000000 */
.L_x_12:
[----:B------:R-:W-:Y:S01]  /*18b0*/  LEA R0, R11, 0xc0800000, 0x17 ;  /* 0xc08000000b007811 */ /* 0x000fe200078eb8ff */
[----:B------:R-:W-:Y:S01]  /*18c0*/  VIADD R3, R16, 0xffffff81 ;  /* 0xffffff8110037836 */ /* 0x000fe20000000000 */
[----:B------:R-:W-:Y:S03]  /*18d0*/  BSSY.RECONVERGENT B3, `(.L_x_17) ;  /* 0x0000035000037945 */ /* 0x000fe60003800200 */
[----:B------:R-:W-:Y:S02]  /*18e0*/  IMAD.IADD R13, R13, 0x1, -R0 ;  /* 0x000000010d0d7824 */ /* 0x000fe400078e0a00 */
[----:B------:R-:W-:Y:S02]  /*18f0*/  IMAD R0, R3, -0x800000, R12 ;  /* 0xff80000003007824 */ /* 0x000fe400078e020c */
[----:B------:R-:W0:Y:S01]  /*1900*/  MUFU.RCP R14, R13 ;  /* 0x0000000d000e7308 */ /* 0x000e220000001000 */
[----:B------:R-:W-:-:S04]  /*1910*/  FADD.FTZ R15, -R13, -RZ ;  /* 0x800000ff0d0f7221 */ /* 0x000fc80000010100 */
[----:B0-----:R-:W-:-:S04]  /*1920*/  FFMA R17, R14, R15, 1 ;  /* 0x3f8000000e117423 */ /* 0x001fc8000000000f */
[----:B------:R-:W-:-:S04]  /*1930*/  FFMA R19, R14, R17, R14 ;  /* 0x000000110e137223 */ /* 0x000fc8000000000e */
[----:B------:R-:W-:-:S04]  /*1940*/  FFMA R12, R0, R19, RZ ;  /* 0x00000013000c7223 */ /* 0x000fc800000000ff */
[----:B------:R-:W-:-:S04]  /*1950*/  FFMA R17, R15, R12, R0 ;  /* 0x0000000c0f117223 */ /* 0x000fc80000000000 */
[----:B------:R-:W-:Y:S01]  /*1960*/  FFMA R14, R19, R17, R12 ;  /* 0x00000011130e7223 */ /* 0x000fe2000000000c */
[----:B------:R-:W-:-:S03]  /*1970*/  IADD3 R12, PT, PT, R3, 0x7f, -R11 ;  /* 0x0000007f030c7810 */ /* 0x000fc60007ffe80b */
[----:B------:R-:W-:Y:S02]  /*1980*/  FFMA R15, R15, R14, R0 ;  /* 0x0000000e0f0f7223 */ /* 0x000fe40000000000 */
[----:B------:R-:W-:Y:S02]  /*1990*/  IMAD.IADD R12, R12, 0x1, R9 ;  /* 0x000000010c0c7824 */ /* 0x000fe400078e0209 */
[----:B------:R-:W-:-:S05]  /*19a0*/  FFMA R0, R19, R15, R14 ;  /* 0x0000000f13007223 */ /* 0x000fca000000000e */
[----:B------:R-:W-:-:S04]  /*19b0*/  SHF.R.U32.HI R3, RZ, 0x17, R0 ;  /* 0x00000017ff037819 */ /* 0x000fc80000011600 */
[----:B------:R-:W-:-:S05]  /*19c0*/  LOP3.LUT R3, R3, 0xff, RZ, 0xc0, !PT ;  /* 0x000000ff03037812 */ /* 0x000fca00078ec0ff */
[----:B------:R-:W-:-:S04]  /*19d0*/  IMAD.IADD R11, R3, 0x1, R12 ;  /* 0x00000001030b7824 */ /* 0x000fc800078e020c */
[----:B------:R-:W-:-:S05]  /*19e0*/  VIADD R3, R11, 0xffffffff ;  /* 0xffffffff0b037836 */ /* 0x000fca0000000000 */
[----:B------:R-:W-:-:S13]  /*19f0*/  ISETP.GE.U32.AND P0, PT, R3, 0xfe, PT ;  /* 0x000000fe0300780c */ /* 0x000fda0003f06070 */
[----:B------:R-:W-:Y:S05]  /*1a00*/  @!P0 BRA `(.L_x_18) ;  /* 0x0000000000808947 */ /* 0x000fea0003800000 */
[----:B------:R-:W-:-:S13]  /*1a10*/  ISETP.GT.AND P0, PT, R11, 0xfe, PT ;  /* 0x000000fe0b00780c */ /* 0x000fda0003f04270 */
[----:B------:R-:W-:Y:S05]  /*1a20*/  @P0 BRA `(.L_x_19) ;  /* 0x00000000006c0947 */ /* 0x000fea0003800000 */
[----:B------:R-:W-:-:S13]  /*1a30*/  ISETP.GE.AND P0, PT, R11, 0x1, PT ;  /* 0x000000010b00780c */ /* 0x000fda0003f06270 */
[----:B------:R-:W-:Y:S05]  /*1a40*/  @P0 BRA `(.L_x_20) ;  /* 0x0000000000740947 */ /* 0x000fea0003800000 */
[----:B------:R-:W-:Y:S02]  /*1a50*/  ISETP.GE.AND P0, PT, R11, -0x18, PT ;  /* 0xffffffe80b00780c */ /* 0x000fe40003f06270 */
[----:B------:R-:W-:-:S11]  /*1a60*/  LOP3.LUT R0, R0, 0x80000000, RZ, 0xc0, !PT ;  /* 0x8000000000007812 */ /* 0x000fd600078ec0ff */
[----:B------:R-:W-:Y:S05]  /*1a70*/  @!P0 BRA `(.L_x_20) ;  /* 0x0000000000688947 */ /* 0x000fea0003800000 */
[CCC-:B------:R-:W-:Y:S01]  /*1a80*/  FFMA.RZ R3, R19.reuse, R15.reuse, R14.reuse ;  /* 0x0000000f13037223 */ /* 0x1c0fe2000000c00e */
[-CC-:B------:R-:W-:Y:S01]  /*1a90*/  FFMA.RM R12, R19, R15.reuse, R14.reuse ;  /* 0x0000000f130c7223 */ /* 0x180fe2000000400e */
[C---:B------:R-:W-:Y:S02]  /*1aa0*/  ISETP.NE.AND P2, PT, R11.reuse, RZ, PT ;  /* 0x000000ff0b00720c */ /* 0x040fe40003f45270 */
[----:B------:R-:W-:Y:S02]  /*1ab0*/  ISETP.NE.AND P1, PT, R11, RZ, PT ;  /* 0x000000ff0b00720c */ /* 0x000fe40003f25270 */
[----:B------:R-:W-:Y:S01]  /*1ac0*/  LOP3.LUT R9, R3, 0x7fffff, RZ, 0xc0, !PT ;  /* 0x007fffff03097812 */ /* 0x000fe200078ec0ff */
[----:B------:R-:W-:Y:S01]  /*1ad0*/  FFMA.RP R3, R19, R15, R14 ;  /* 0x0000000f13037223 */ /* 0x000fe2000000800e */
[----:B------:R-:W-:Y:S02]  /*1ae0*/  VIADD R14, R11, 0x20 ;  /* 0x000000200b0e7836 */ /* 0x000fe40000000000 */
[----:B------:R-:W-:Y:S01]  /*1af0*/  LOP3.LUT R9, R9, 0x800000, RZ, 0xfc, !PT ;  /* 0x0080000009097812 */ /* 0x000fe200078efcff */
[----:B------:R-:W-:Y:S01]  /*1b00*/  IMAD.MOV R11, RZ, RZ, -R11 ;  /* 0x000000ffff0b7224 */ /* 0x000fe200078e0a0b */
[----:B------:R-:W-:-:S02]  /*1b10*/  FSETP.NEU.FTZ.AND P0, PT, R3, R12, PT ;  /* 0x0000000c0300720b */ /* 0x000fc40003f1d000 */
[----:B------:R-:W-:Y:S02]  /*1b20*/  SHF.L.U32 R14, R9, R14, RZ ;  /* 0x0000000e090e7219 */ /* 0x000fe400000006ff */
[----:B------:R-:W-:Y:S02]  /*1b30*/  SEL R12, R11, RZ, P2 ;  /* 0x000000ff0b0c7207 */ /* 0x000fe40001000000 */
[----:B------:R-:W-:Y:S02]  /*1b40*/  ISETP.NE.AND P1, PT, R14, RZ, P1 ;  /* 0x000000ff0e00720c */ /* 0x000fe40000f25270 */
[----:B------:R-:W-:Y:S02]  /*1b50*/  SHF.R.U32.HI R12, RZ, R12, R9 ;  /* 0x0000000cff0c7219 */ /* 0x000fe40000011609 */
[----:B------:R-:W-:Y:S02]  /*1b60*/  PLOP3.LUT P0, PT, P0, P1, PT, 0xf8, 0x8f ;  /* 0x00000000008f781c */ /* 0x000fe40000703f70 */
[----:B------:R-:W-:-:S02]  /*1b70*/  SHF.R.U32.HI R14, RZ, 0x1, R12 ;  /* 0x00000001ff0e7819 */ /* 0x000fc4000001160c */
[----:B------:R-:W-:-:S04]  /*1b80*/  SEL R3, RZ, 0x1, !P0 ;  /* 0x00000001ff037807 */ /* 0x000fc80004000000 */
[----:B------:R-:W-:-:S04]  /*1b90*/  LOP3.LUT R3, R3, 0x1, R14, 0xf8, !PT ;  /* 0x0000000103037812 */ /* 0x000fc800078ef80e */
[----:B------:R-:W-:-:S05]  /*1ba0*/  LOP3.LUT R3, R3, R12, RZ, 0xc0, !PT ;  /* 0x0000000c03037212 */ /* 0x000fca00078ec0ff */
[----:B------:R-:W-:-:S05]  /*1bb0*/  IMAD.IADD R3, R14, 0x1, R3 ;  /* 0x000000010e037824 */ /* 0x000fca00078e0203 */
[----:B------:R-:W-:Y:S01]  /*1bc0*/  LOP3.LUT R0, R3, R0, RZ, 0xfc, !PT ;  /* 0x0000000003007212 */ /* 0x000fe200078efcff */
[----:B------:R-:W-:Y:S06]  /*1bd0*/  BRA `(.L_x_20) ;  /* 0x0000000000107947 */ /* 0x000fec0003800000 */
.L_x_19:
[----:B------:R-:W-:-:S04]  /*1be0*/  LOP3.LUT R0, R0, 0x80000000, RZ, 0xc0, !PT ;  /* 0x8000000000007812 */ /* 0x000fc800078ec0ff */
[----:B------:R-:W-:Y:S01]  /*1bf0*/  LOP3.LUT R0, R0, 0x7f800000, RZ, 0xfc, !PT ;  /* 0x7f80000000007812 */ /* 0x000fe200078efcff */
[----:B------:R-:W-:Y:S06]  /*1c00*/  BRA `(.L_x_20) ;  /* 0x0000000000047947 */ /* 0x000fec0003800000 */
.L_x_18:
[----:B------:R-:W-:-:S07]  /*1c10*/  IMAD R0, R12, 0x800000, R0 ;  /* 0x008000000c007824 */ /* 0x000fce00078e0200 */
.L_x_20:
[----:B------:R-:W-:Y:S05]  /*1c20*/  BSYNC.RECONVERGENT B3 ;  /* 0x0000000000037941 */ /* 0x000fea0003800200 */
.L_x_17:
[----:B------:R-:W-:Y:S05]  /*1c30*/  BRA `(.L_x_21) ;  /* 0x0000000000207947 */ /* 0x000fea0003800000 */
.L_x_16:
[----:B------:R-:W-:-:S04]  /*1c40*/  LOP3.LUT R0, R13, 0x80000000, R12, 0x48, !PT ;  /* 0x800000000d007812 */ /* 0x000fc800078e480c */
[----:B------:R-:W-:Y:S01]  /*1c50*/  LOP3.LUT R0, R0, 0x7f800000, RZ, 0xfc, !PT ;  /* 0x7f80000000007812 */ /* 0x000fe200078efcff */
[----:B------:R-:W-:Y:S06]  /*1c60*/  BRA `(.L_x_21) ;  /* 0x0000000000147947 */ /* 0x000fec0003800000 */
.L_x_15:
[----:B------:R-:W-:Y:S01]  /*1c70*/  LOP3.LUT R0, R13, 0x80000000, R12, 0x48, !PT ;  /* 0x800000000d007812 */ /* 0x000fe200078e480c */
[----:B------:R-:W-:Y:S06]  /*1c80*/  BRA `(.L_x_21) ;  /* 0x00000000000c7947 */ /* 0x000fec0003800000 */
.L_x_14:
[----:B------:R-:W0:Y:S01]  /*1c90*/  MUFU.RSQ R0, -QNAN ;  /* 0xffc0000000007908 */ /* 0x000e220000001400 */
[----:B------:R-:W-:Y:S05]  /*1ca0*/  BRA `(.L_x_21) ;  /* 0x0000000000047947 */ /* 0x000fea0003800000 */
.L_x_13:
[----:B------:R-:W-:-:S07]  /*1cb0*/  FADD.FTZ R0, R0, R3 ;  /* 0x0000000300007221 */ /* 0x000fce0000010000 */
.L_x_21:
[----:B------:R-:W-:Y:S05]  /*1cc0*/  BSYNC.RECONVERGENT B2 ;  /* 0x0000000000027941 */ /* 0x000fea0003800200 */
.L_x_11:
[----:B------:R-:W-:-:S04]  /*1cd0*/  IMAD.MOV.U32 R11, RZ, RZ, 0x0 ;  /* 0x00000000ff0b7424 */ /* 0x000fc800078e00ff */
[----:B0-----:R-:W-:Y:S05]  /*1ce0*/  RET.REL.NODEC R10 `(_Z17msaaResolveKernelPK12SampleDevicePK11ColorDeviceP11PixelDeviceii) ;  /* 0xffffffe00ac47950 */ /* 0x001fea0003c3ffff */
.L_x_22:
[----:B------:R-:W-:-:S00]  /*1cf0*/  BRA `(.L_x_22) ;  /* 0xfffffffc00fc7947 */ /* 0x000fc0000383ffff */
[----:B------:R-:W-:-:S00]  /*1d00*/  NOP ;  /* 0x0000000000007918 */ /* 0x000fc00000000000 */
[----:B------:R-:W-:-:S00]  /*1d10*/  NOP ;  /* 0x0000000000007918 */ /* 0x000fc00000000000 */
[----:B------:R-:W-:-:S00]  /*1d20*/  NOP ;  /* 0x0000000000007918 */ /* 0x000fc00000000000 */
[----:B------:R-:W-:-:S00]  /*1d30*/  NOP ;  /* 0x0000000000007918 */ /* 0x000fc00000000000 */
[----:B------:R-:W-:-:S00]  /*1d40*/  NOP ;  /* 0x0000000000007918 */ /* 0x000fc00000000000 */
[----:B------:R-:W-:-:S00]  /*1d50*/  NOP ;  /* 0x0000000000007918 */ /* 0x000fc00000000000 */
[----:B------:R-:W-:-:S00]  /*1d60*/  NOP ;  /* 0x0000000000007918 */ /* 0x000fc00000000000 */
[----:B------:R-:W-:-:S00]  /*1d70*/  NOP ;  /* 0x0000000000007918 */ /* 0x000fc00000000000 */
.L_x_23:


//--------------------- .nv.shared.reserved.0     --------------------------
	.section	.nv.shared.reserved.0,"aw",@nobits
	.weak		__nv_reservedSMEM_offset_0_alias
	.size		__nv_reservedSMEM_offset_0_alias, 0, 64
	.other		__nv_reservedSMEM_offset_0_alias,@"STO_CUDA_RESERVED_SHARED STV_DEFAULT"
__nv_reservedSMEM_offset_0_alias:
	.zero		0
	.zero		64


//--------------------- .nv.constant0._Z17msaaResolveKernelPK12SampleDevicePK11ColorDeviceP11PixelDeviceii --------------------------
	.section	.nv.constant0._Z17msaaResolveKernelPK12SampleDevicePK11ColorDeviceP11PixelDeviceii,"a",@progbits
	.sectionflags	@""
	.align	4
.nv.constant0._Z17msaaResolveKernelPK12SampleDevicePK11ColorDeviceP11PixelDeviceii:
	.zero		928


//--------------------- SYMBOLS --------------------------

	.type		.nv.reservedSmem.offset0,@object
	.size		.nv.reservedSmem.offset0,0x4
